// auto-generated by cutlass_sweep.gemm — config: {"arch": "sm_90", "cluster_m": 2, "cluster_n": 1, "dtype": "fp16", "dtype_b": "fp16", "layout": "nt", "stages": 0, "tile_k": 16, "tile_m": 128, "tile_n": 80}
#include "cutlass/cutlass.h"
#include "cutlass/gemm/collective/collective_builder.hpp"
#include "cutlass/gemm/device/gemm_universal_adapter.h"
#include "cutlass/gemm/kernel/gemm_universal.hpp"
#include "cutlass/epilogue/collective/collective_builder.hpp"

using ElemA = cutlass::half_t;
using ElemB = cutlass::half_t;
using ElemCD = cutlass::half_t;
using Acc  = float;
using TileShape    = cute::Shape<cute::_128, cute::_80, cute::_16>;
using ClusterShape = cute::Shape<cute::_2, cute::_1, cute::_1>;

using CollectiveEpilogue = typename cutlass::epilogue::collective::CollectiveBuilder<
    cutlass::arch::Sm90, cutlass::arch::OpClassTensorOp,
    TileShape, ClusterShape,
    cutlass::epilogue::collective::EpilogueTileAuto,
    Acc, Acc,
    ElemCD, cutlass::layout::RowMajor, 128 / cutlass::sizeof_bits<ElemCD>::value,
    ElemCD, cutlass::layout::RowMajor, 128 / cutlass::sizeof_bits<ElemCD>::value,
    cutlass::epilogue::collective::EpilogueScheduleAuto
  >::CollectiveOp;

using CollectiveMainloop = typename cutlass::gemm::collective::CollectiveBuilder<
    cutlass::arch::Sm90, cutlass::arch::OpClassTensorOp,
    ElemA, cutlass::layout::RowMajor, 128 / cutlass::sizeof_bits<ElemA>::value,
    ElemB, cutlass::layout::ColumnMajor, 128 / cutlass::sizeof_bits<ElemB>::value,
    Acc,
    TileShape, ClusterShape,
    cutlass::gemm::collective::StageCountAutoCarveout<static_cast<int>(sizeof(typename CollectiveEpilogue::SharedStorage))>,
    cutlass::gemm::collective::KernelScheduleAuto
  >::CollectiveOp;

using GemmKernel = cutlass::gemm::kernel::GemmUniversal<
    cute::Shape<int,int,int,int>,
    CollectiveMainloop,
    CollectiveEpilogue
>;
using Gemm = cutlass::gemm::device::GemmUniversalAdapter<GemmKernel>;

// Force the device kernel symbol into the cubin without needing a host main.
auto* _anchor = &cutlass::device_kernel<GemmKernel>;


// ===== COMPILED SASS (sm_90a) =====

	.target	sm_90a

	.elftype	@"ET_EXEC"


//--------------------- .note.nv.tkinfo           --------------------------
	.section	.note.nv.tkinfo,"",@"SHT_NOTE"
	.sectionflags	@"SHF_NOTE_NV_TKINFO"
	.tkinfo
        /*0018*/ 	.word	0x00000002
        /*0030*/ 	.string	""
        /*0030*/ 	.string	"ptxas"
        /*0030*/ 	.string	"Cuda compilation tools, release 13.0, V13.0.88"
        /*0030*/ 	.string	"Build cuda_13.0.r13.0/compiler.36424714_0"
        /*0030*/ 	.string	"-arch sm_90a -m 64 "



//--------------------- .note.nv.cuinfo           --------------------------
	.section	.note.nv.cuinfo,"",@"SHT_NOTE"
	.sectionflags	@"SHF_NOTE_NV_CUINFO"
        /*0018*/ 	.short	0x0002
        /*001a*/ 	.short	0x005a
        /*001c*/ 	.short	0x0082
	.zero		2


//--------------------- .nv.info                  --------------------------
	.section	.nv.info,"",@"SHT_CUDA_INFO"
	.align	4


	//----- nvinfo : EIATTR_REGCOUNT
	.align		4
        /*0000*/ 	.byte	0x04, 0x2f
        /*0002*/ 	.short	(.L_15 - .L_14)
	.align		4
.L_14:
        /*0004*/ 	.word	index@(_ZN7cutlass13device_kernelINS_4gemm6kernel13GemmUniversalIN4cute5tupleIJiiiiEEENS1_10collective13CollectiveMmaINS1_34MainloopSm90TmaGmmaWarpSpecializedILi34ENS5_IJNS4_1CILi2EEENSA_ILi1EEESC_EEENS1_35KernelTmaWarpSpecializedCooperativeEEENS5_IJNSA_ILi128EEENSA_ILi80EEENSA_ILi16EEEEEENS_6half_tENS5_IJlSC_lEEESK_SL_NS4_8TiledMMAINS4_8MMA_AtomIJNS4_4SM904GMMA25MMA_64x16x16_F32F16F16_SSILNSP_5MajorE0ELSR_0ELNSP_7ScaleInE1ELSS_1EEEEEENS4_6LayoutISD_NS5_IJSC_NSA_ILi0EEESW_EEEEENS5_IJNS4_10UnderscoreESZ_SZ_EEEEENS4_13SM90_TMA_LOADENS4_14ComposedLayoutINS4_7SwizzleILi1ELi4ELi3EEENS4_18smem_ptr_flag_bitsILi16EEENSV_INS5_IJNSA_ILi8EEESI_EEENS5_IJSI_SC_EEEEEEEvNS4_8identityENS4_23SM90_TMA_LOAD_MULTICASTES1C_vS1D_EENS_8epilogue10collective6detail29Sm90TmaWarpSpecializedAdapterINS1H_15DefaultEpilogueISK_SL_SL_NS1G_6thread17LinearCombinationISK_Li1EffLNS1L_9ScaleType4KindE0ELNS_15FloatRoundStyleE2ESK_EENS1_15EpilogueDefaultEEEEEvvEEEEvNT_6ParamsE)
        /*0008*/ 	.word	0x000000a8


	//----- nvinfo : EIATTR_FRAME_SIZE
	.align		4
.L_15:
        /*000c*/ 	.byte	0x04, 0x11
        /*000e*/ 	.short	(.L_17 - .L_16)
	.align		4
.L_16:
        /*0010*/ 	.word	index@(_ZN7cutlass13device_kernelINS_4gemm6kernel13GemmUniversalIN4cute5tupleIJiiiiEEENS1_10collective13CollectiveMmaINS1_34MainloopSm90TmaGmmaWarpSpecializedILi34ENS5_IJNS4_1CILi2EEENSA_ILi1EEESC_EEENS1_35KernelTmaWarpSpecializedCooperativeEEENS5_IJNSA_ILi128EEENSA_ILi80EEENSA_ILi16EEEEEENS_6half_tENS5_IJlSC_lEEESK_SL_NS4_8TiledMMAINS4_8MMA_AtomIJNS4_4SM904GMMA25MMA_64x16x16_F32F16F16_SSILNSP_5MajorE0ELSR_0ELNSP_7ScaleInE1ELSS_1EEEEEENS4_6LayoutISD_NS5_IJSC_NSA_ILi0EEESW_EEEEENS5_IJNS4_10UnderscoreESZ_SZ_EEEEENS4_13SM90_TMA_LOADENS4_14ComposedLayoutINS4_7SwizzleILi1ELi4ELi3EEENS4_18smem_ptr_flag_bitsILi16EEENSV_INS5_IJNSA_ILi8EEESI_EEENS5_IJSI_SC_EEEEEEEvNS4_8identityENS4_23SM90_TMA_LOAD_MULTICASTES1C_vS1D_EENS_8epilogue10collective6detail29Sm90TmaWarpSpecializedAdapterINS1H_15DefaultEpilogueISK_SL_SL_NS1G_6thread17LinearCombinationISK_Li1EffLNS1L_9ScaleType4KindE0ELNS_15FloatRoundStyleE2ESK_EENS1_15EpilogueDefaultEEEEEvvEEEEvNT_6ParamsE)
        /*0014*/ 	.word	0x00000000


	//----- nvinfo : EIATTR_MIN_STACK_SIZE
	.align		4
.L_17:
        /*0018*/ 	.byte	0x04, 0x12
        /*001a*/ 	.short	(.L_19 - .L_18)
	.align		4
.L_18:
        /*001c*/ 	.word	index@(_ZN7cutlass13device_kernelINS_4gemm6kernel13GemmUniversalIN4cute5tupleIJiiiiEEENS1_10collective13CollectiveMmaINS1_34MainloopSm90TmaGmmaWarpSpecializedILi34ENS5_IJNS4_1CILi2EEENSA_ILi1EEESC_EEENS1_35KernelTmaWarpSpecializedCooperativeEEENS5_IJNSA_ILi128EEENSA_ILi80EEENSA_ILi16EEEEEENS_6half_tENS5_IJlSC_lEEESK_SL_NS4_8TiledMMAINS4_8MMA_AtomIJNS4_4SM904GMMA25MMA_64x16x16_F32F16F16_SSILNSP_5MajorE0ELSR_0ELNSP_7ScaleInE1ELSS_1EEEEEENS4_6LayoutISD_NS5_IJSC_NSA_ILi0EEESW_EEEEENS5_IJNS4_10UnderscoreESZ_SZ_EEEEENS4_13SM90_TMA_LOADENS4_14ComposedLayoutINS4_7SwizzleILi1ELi4ELi3EEENS4_18smem_ptr_flag_bitsILi16EEENSV_INS5_IJNSA_ILi8EEESI_EEENS5_IJSI_SC_EEEEEEEvNS4_8identityENS4_23SM90_TMA_LOAD_MULTICASTES1C_vS1D_EENS_8epilogue10collective6detail29Sm90TmaWarpSpecializedAdapterINS1H_15DefaultEpilogueISK_SL_SL_NS1G_6thread17LinearCombinationISK_Li1EffLNS1L_9ScaleType4KindE0ELNS_15FloatRoundStyleE2ESK_EENS1_15EpilogueDefaultEEEEEvvEEEEvNT_6ParamsE)
        /*0020*/ 	.word	0x00000000
.L_19:


//--------------------- .nv.compat                --------------------------
	.section	.nv.compat,"",@"SHT_CUDA_COMPAT_INFO"
	.align	4
        /*0000*/ 	.byte	0x02, 0x09, 0x01, 0x00, 0x02, 0x02, 0x04, 0x00, 0x02, 0x05, 0x05, 0x00, 0x03, 0x07, 0x01, 0x01
        /*0010*/ 	.byte	0x02, 0x03, 0x01, 0x00, 0x02, 0x06, 0x01, 0x00, 0x04, 0x0b, 0x08, 0x00, 0x00, 0x00, 0x00, 0x00
        /*0020*/ 	.byte	0x00, 0x00, 0x00, 0x00


//--------------------- .nv.info._ZN7cutlass13device_kernelINS_4gemm6kernel13GemmUniversalIN4cute5tupleIJiiiiEEENS1_10collective13CollectiveMmaINS1_34MainloopSm90TmaGmmaWarpSpecializedILi34ENS5_IJNS4_1CILi2EEENSA_ILi1EEESC_EEENS1_35KernelTmaWarpSpecializedCooperativeEEENS5_IJNSA_ILi128EEENSA_ILi80EEENSA_ILi16EEEEEENS_6half_tENS5_IJlSC_lEEESK_SL_NS4_8TiledMMAINS4_8MMA_AtomIJNS4_4SM904GMMA25MMA_64x16x16_F32F16F16_SSILNSP_5MajorE0ELSR_0ELNSP_7ScaleInE1ELSS_1EEEEEENS4_6LayoutISD_NS5_IJSC_NSA_ILi0EEESW_EEEEENS5_IJNS4_10UnderscoreESZ_SZ_EEEEENS4_13SM90_TMA_LOADENS4_14ComposedLayoutINS4_7SwizzleILi1ELi4ELi3EEENS4_18smem_ptr_flag_bitsILi16EEENSV_INS5_IJNSA_ILi8EEESI_EEENS5_IJSI_SC_EEEEEEEvNS4_8identityENS4_23SM90_TMA_LOAD_MULTICASTES1C_vS1D_EENS_8epilogue10collective6detail29Sm90TmaWarpSpecializedAdapterINS1H_15DefaultEpilogueISK_SL_SL_NS1G_6thread17LinearCombinationISK_Li1EffLNS1L_9ScaleType4KindE0ELNS_15FloatRoundStyleE2ESK_EENS1_15EpilogueDefaultEEEEEvvEEEEvNT_6ParamsE --------------------------
	.section	.nv.info._ZN7cutlass13device_kernelINS_4gemm6kernel13GemmUniversalIN4cute5tupleIJiiiiEEENS1_10collective13CollectiveMmaINS1_34MainloopSm90TmaGmmaWarpSpecializedILi34ENS5_IJNS4_1CILi2EEENSA_ILi1EEESC_EEENS1_35KernelTmaWarpSpecializedCooperativeEEENS5_IJNSA_ILi128EEENSA_ILi80EEENSA_ILi16EEEEEENS_6half_tENS5_IJlSC_lEEESK_SL_NS4_8TiledMMAINS4_8MMA_AtomIJNS4_4SM904GMMA25MMA_64x16x16_F32F16F16_SSILNSP_5MajorE0ELSR_0ELNSP_7ScaleInE1ELSS_1EEEEEENS4_6LayoutISD_NS5_IJSC_NSA_ILi0EEESW_EEEEENS5_IJNS4_10UnderscoreESZ_SZ_EEEEENS4_13SM90_TMA_LOADENS4_14ComposedLayoutINS4_7SwizzleILi1ELi4ELi3EEENS4_18smem_ptr_flag_bitsILi16EEENSV_INS5_IJNSA_ILi8EEESI_EEENS5_IJSI_SC_EEEEEEEvNS4_8identityENS4_23SM90_TMA_LOAD_MULTICASTES1C_vS1D_EENS_8epilogue10collective6detail29Sm90TmaWarpSpecializedAdapterINS1H_15DefaultEpilogueISK_SL_SL_NS1G_6thread17LinearCombinationISK_Li1EffLNS1L_9ScaleType4KindE0ELNS_15FloatRoundStyleE2ESK_EENS1_15EpilogueDefaultEEEEEvvEEEEvNT_6ParamsE,"",@"SHT_CUDA_INFO"
	.sectionflags	@""
	.align	4


	//----- nvinfo : EIATTR_CUDA_API_VERSION
	.align		4
        /*0000*/ 	.byte	0x04, 0x37
        /*0002*/ 	.short	(.L_21 - .L_20)
.L_20:
        /*0004*/ 	.word	0x00000082


	//----- nvinfo : EIATTR_KPARAM_INFO
	.align		4
.L_21:
        /*0008*/ 	.byte	0x04, 0x17
        /*000a*/ 	.short	(.L_23 - .L_22)
.L_22:
        /*000c*/ 	.word	0x00000000
        /*0010*/ 	.short	0x0000
        /*0012*/ 	.short	0x0070
        /*0014*/ 	.byte	0x00, 0xf0, 0x01, 0x10


	//----- nvinfo : EIATTR_SPARSE_MMA_MASK
	.align		4
.L_23:
        /*0018*/ 	.byte	0x03, 0x50
        /*001a*/ 	.short	0x0000


	//----- nvinfo : EIATTR_MAXREG_COUNT
	.align		4
        /*001c*/ 	.byte	0x03, 0x1b
        /*001e*/ 	.short	0x00a8


	//----- nvinfo : EIATTR_NUM_BARRIERS
	.align		4
        /*0020*/ 	.byte	0x02, 0x4c
        /*0022*/ 	.byte	0x01
	.zero		1


	//----- nvinfo : EIATTR_EXTERNS
	.align		4
        /*0024*/ 	.byte	0x04, 0x0f
        /*0026*/ 	.short	(.L_25 - .L_24)


	//   ....[0]....
	.align		4
.L_24:
        /*0028*/ 	.word	index@(__assertfail)


	//----- nvinfo : EIATTR_MERCURY_ISA_VERSION
	.align		4
.L_25:
        /*002c*/ 	.byte	0x03, 0x5f
        /*002e*/ 	.short	0x0101


	//----- nvinfo : EIATTR_INT_WARP_WIDE_INSTR_OFFSETS
	.align		4
        /*0030*/ 	.byte	0x04, 0x31
        /*0032*/ 	.short	(.L_27 - .L_26)


	//   ....[0]....
.L_26:
        /*0034*/ 	.word	0x00000870


	//   ....[1]....
        /*0038*/ 	.word	0x000008a0


	//   ....[2]....
        /*003c*/ 	.word	0x00000a40


	//   ....[3]....
        /*0040*/ 	.word	0x00002290


	//----- nvinfo : EIATTR_COOP_GROUP_MASK_REGIDS
	.align		4
.L_27:
        /*0044*/ 	.byte	0x04, 0x29
        /*0046*/ 	.short	(.L_29 - .L_28)


	//   ....[0]....
.L_28:
        /*0048*/ 	.word	0xffffffff


	//   ....[1]....
        /*004c*/ 	.word	0xffffffff


	//   ....[2]....
        /*0050*/ 	.word	0xffffffff


	//   ....[3]....
        /*0054*/ 	.word	0xffffffff


	//   ....[4]....
        /*0058*/ 	.word	0xffffffff


	//   ....[5]....
        /*005c*/ 	.word	0xffffffff


	//----- nvinfo : EIATTR_COOP_GROUP_INSTR_OFFSETS
	.align		4
.L_29:
        /*0060*/ 	.byte	0x04, 0x28
        /*0062*/ 	.short	(.L_31 - .L_30)


	//   ....[0]....
.L_30:
        /*0064*/ 	.word	0x00000060


	//   ....[1]....
        /*0068*/ 	.word	0x00000070


	//   ....[2]....
        /*006c*/ 	.word	0x00000130


	//   ....[3]....
        /*0070*/ 	.word	0x000006c0


	//   ....[4]....
        /*0074*/ 	.word	0x00000bf0


	//   ....[5]....
        /*0078*/ 	.word	0x00001870


	//----- nvinfo : EIATTR_REG_RECONFIG
	.align		4
.L_31:
        /*007c*/ 	.byte	0x01, 0x54
	.zero		2


	//----- nvinfo : EIATTR_SYSCALL_OFFSETS
	.align		4
        /*0080*/ 	.byte	0x04, 0x46
        /*0082*/ 	.short	(.L_33 - .L_32)


	//   ....[0]....
.L_32:
        /*0084*/ 	.word	0x00001a60


	//----- nvinfo : EIATTR_MBARRIER_INSTR_OFFSETS
	.align		4
.L_33:
        /*0088*/ 	.byte	0x04, 0x39
        /*008a*/ 	.short	(.L_35 - .L_34)


	//   ....[0]....
.L_34:
        /*008c*/ 	.word	0x00000250
        /*0090*/ 	.word	0x000000ff
        /*0094*/ 	.word	0x00000000
        /*0098*/ 	.short	0x0100
        /*009a*/ 	.byte	0x08
	.zero		1


	//   ....[1]....
        /*009c*/ 	.word	0x00000260
        /*00a0*/ 	.word	0x000000ff
        /*00a4*/ 	.word	0x00000110
        /*00a8*/ 	.short	0x0100
        /*00aa*/ 	.byte	0x08
	.zero		1


	//   ....[2]....
        /*00ac*/ 	.word	0x00000270
        /*00b0*/ 	.word	0x000000ff
        /*00b4*/ 	.word	0x00000008
        /*00b8*/ 	.short	0x0100
        /*00ba*/ 	.byte	0x08
	.zero		1


	//   ....[3]....
        /*00bc*/ 	.word	0x00000280
        /*00c0*/ 	.word	0x000000ff
        /*00c4*/ 	.word	0x00000118
        /*00c8*/ 	.short	0x0100
        /*00ca*/ 	.byte	0x08
	.zero		1


	//   ....[4]....
        /*00cc*/ 	.word	0x00000290
        /*00d0*/ 	.word	0x000000ff
        /*00d4*/ 	.word	0x00000010
        /*00d8*/ 	.short	0x0100
        /*00da*/ 	.byte	0x08
	.zero		1


	//   ....[5]....
        /*00dc*/ 	.word	0x000002a0
        /*00e0*/ 	.word	0x000000ff
        /*00e4*/ 	.word	0x00000120
        /*00e8*/ 	.short	0x0100
        /*00ea*/ 	.byte	0x08
	.zero		1


	//   ....[6]....
        /*00ec*/ 	.word	0x000002b0
        /*00f0*/ 	.word	0x000000ff
        /*00f4*/ 	.word	0x00000018
        /*00f8*/ 	.short	0x0100
        /*00fa*/ 	.byte	0x08
	.zero		1


	//   ....[7]....
        /*00fc*/ 	.word	0x000002c0
        /*0100*/ 	.word	0x000000ff
        /*0104*/ 	.word	0x00000128
        /*0108*/ 	.short	0x0100
        /*010a*/ 	.byte	0x08
	.zero		1


	//   ....[8]....
        /*010c*/ 	.word	0x000002d0
        /*0110*/ 	.word	0x000000ff
        /*0114*/ 	.word	0x00000020
        /*0118*/ 	.short	0x0100
        /*011a*/ 	.byte	0x08
	.zero		1


	//   ....[9]....
        /*011c*/ 	.word	0x000002e0
        /*0120*/ 	.word	0x000000ff
        /*0124*/ 	.word	0x00000130
        /*0128*/ 	.short	0x0100
        /*012a*/ 	.byte	0x08
	.zero		1


	//   ....[10]....
        /*012c*/ 	.word	0x000002f0
        /*0130*/ 	.word	0x000000ff
        /*0134*/ 	.word	0x00000028
        /*0138*/ 	.short	0x0100
        /*013a*/ 	.byte	0x08
	.zero		1


	//   ....[11]....
        /*013c*/ 	.word	0x00000300
        /*0140*/ 	.word	0x000000ff
        /*0144*/ 	.word	0x00000138
        /*0148*/ 	.short	0x0100
        /*014a*/ 	.byte	0x08
	.zero		1


	//   ....[12]....
        /*014c*/ 	.word	0x00000310
        /*0150*/ 	.word	0x000000ff
        /*0154*/ 	.word	0x00000030
        /*0158*/ 	.short	0x0100
        /*015a*/ 	.byte	0x08
	.zero		1


	//   ....[13]....
        /*015c*/ 	.word	0x00000320
        /*0160*/ 	.word	0x000000ff
        /*0164*/ 	.word	0x00000140
        /*0168*/ 	.short	0x0100
        /*016a*/ 	.byte	0x08
	.zero		1


	//   ....[14]....
        /*016c*/ 	.word	0x00000330
        /*0170*/ 	.word	0x000000ff
        /*0174*/ 	.word	0x00000038
        /*0178*/ 	.short	0x0100
        /*017a*/ 	.byte	0x08
	.zero		1


	//   ....[15]....
        /*017c*/ 	.word	0x00000340
        /*0180*/ 	.word	0x000000ff
        /*0184*/ 	.word	0x00000148
        /*0188*/ 	.short	0x0100
        /*018a*/ 	.byte	0x08
	.zero		1


	//   ....[16]....
        /*018c*/ 	.word	0x00000350
        /*0190*/ 	.word	0x000000ff
        /*0194*/ 	.word	0x00000040
        /*0198*/ 	.short	0x0100
        /*019a*/ 	.byte	0x08
	.zero		1


	//   ....[17]....
        /*019c*/ 	.word	0x00000360
        /*01a0*/ 	.word	0x000000ff
        /*01a4*/ 	.word	0x00000150
        /*01a8*/ 	.short	0x0100
        /*01aa*/ 	.byte	0x08
	.zero		1


	//   ....[18]....
        /*01ac*/ 	.word	0x00000370
        /*01b0*/ 	.word	0x000000ff
        /*01b4*/ 	.word	0x00000048
        /*01b8*/ 	.short	0x0100
        /*01ba*/ 	.byte	0x08
	.zero		1


	//   ....[19]....
        /*01bc*/ 	.word	0x00000380
        /*01c0*/ 	.word	0x000000ff
        /*01c4*/ 	.word	0x00000158
        /*01c8*/ 	.short	0x0100
        /*01ca*/ 	.byte	0x08
	.zero		1


	//   ....[20]....
        /*01cc*/ 	.word	0x00000390
        /*01d0*/ 	.word	0x000000ff
        /*01d4*/ 	.word	0x00000050
        /*01d8*/ 	.short	0x0100
        /*01da*/ 	.byte	0x08
	.zero		1


	//   ....[21]....
        /*01dc*/ 	.word	0x000003a0
        /*01e0*/ 	.word	0x000000ff
        /*01e4*/ 	.word	0x00000160
        /*01e8*/ 	.short	0x0100
        /*01ea*/ 	.byte	0x08
	.zero		1


	//   ....[22]....
        /*01ec*/ 	.word	0x000003b0
        /*01f0*/ 	.word	0x000000ff
        /*01f4*/ 	.word	0x00000058
        /*01f8*/ 	.short	0x0100
        /*01fa*/ 	.byte	0x08
	.zero		1


	//   ....[23]....
        /*01fc*/ 	.word	0x000003c0
        /*0200*/ 	.word	0x000000ff
        /*0204*/ 	.word	0x00000168
        /*0208*/ 	.short	0x0100
        /*020a*/ 	.byte	0x08
	.zero		1


	//   ....[24]....
        /*020c*/ 	.word	0x000003d0
        /*0210*/ 	.word	0x000000ff
        /*0214*/ 	.word	0x00000060
        /*0218*/ 	.short	0x0100
        /*021a*/ 	.byte	0x08
	.zero		1


	//   ....[25]....
        /*021c*/ 	.word	0x000003e0
        /*0220*/ 	.word	0x000000ff
        /*0224*/ 	.word	0x00000170
        /*0228*/ 	.short	0x0100
        /*022a*/ 	.byte	0x08
	.zero		1


	//   ....[26]....
        /*022c*/ 	.word	0x000003f0
        /*0230*/ 	.word	0x000000ff
        /*0234*/ 	.word	0x00000068
        /*0238*/ 	.short	0x0100
        /*023a*/ 	.byte	0x08
	.zero		1


	//   ....[27]....
        /*023c*/ 	.word	0x00000400
        /*0240*/ 	.word	0x000000ff
        /*0244*/ 	.word	0x00000178
        /*0248*/ 	.short	0x0100
        /*024a*/ 	.byte	0x08
	.zero		1


	//   ....[28]....
        /*024c*/ 	.word	0x00000410
        /*0250*/ 	.word	0x000000ff
        /*0254*/ 	.word	0x00000070
        /*0258*/ 	.short	0x0100
        /*025a*/ 	.byte	0x08
	.zero		1


	//   ....[29]....
        /*025c*/ 	.word	0x00000420
        /*0260*/ 	.word	0x000000ff
        /*0264*/ 	.word	0x00000180
        /*0268*/ 	.short	0x0100
        /*026a*/ 	.byte	0x08
	.zero		1


	//   ....[30]....
        /*026c*/ 	.word	0x00000430
        /*0270*/ 	.word	0x000000ff
        /*0274*/ 	.word	0x00000078
        /*0278*/ 	.short	0x0100
        /*027a*/ 	.byte	0x08
	.zero		1


	//   ....[31]....
        /*027c*/ 	.word	0x00000440
        /*0280*/ 	.word	0x000000ff
        /*0284*/ 	.word	0x00000188
        /*0288*/ 	.short	0x0100
        /*028a*/ 	.byte	0x08
	.zero		1


	//   ....[32]....
        /*028c*/ 	.word	0x00000450
        /*0290*/ 	.word	0x000000ff
        /*0294*/ 	.word	0x00000080
        /*0298*/ 	.short	0x0100
        /*029a*/ 	.byte	0x08
	.zero		1


	//   ....[33]....
        /*029c*/ 	.word	0x00000460
        /*02a0*/ 	.word	0x000000ff
        /*02a4*/ 	.word	0x00000190
        /*02a8*/ 	.short	0x0100
        /*02aa*/ 	.byte	0x08
	.zero		1


	//   ....[34]....
        /*02ac*/ 	.word	0x00000470
        /*02b0*/ 	.word	0x000000ff
        /*02b4*/ 	.word	0x00000088
        /*02b8*/ 	.short	0x0100
        /*02ba*/ 	.byte	0x08
	.zero		1


	//   ....[35]....
        /*02bc*/ 	.word	0x00000480
        /*02c0*/ 	.word	0x000000ff
        /*02c4*/ 	.word	0x00000198
        /*02c8*/ 	.short	0x0100
        /*02ca*/ 	.byte	0x08
	.zero		1


	//   ....[36]....
        /*02cc*/ 	.word	0x00000490
        /*02d0*/ 	.word	0x000000ff
        /*02d4*/ 	.word	0x00000090
        /*02d8*/ 	.short	0x0100
        /*02da*/ 	.byte	0x08
	.zero		1


	//   ....[37]....
        /*02dc*/ 	.word	0x000004a0
        /*02e0*/ 	.word	0x000000ff
        /*02e4*/ 	.word	0x000001a0
        /*02e8*/ 	.short	0x0100
        /*02ea*/ 	.byte	0x08
	.zero		1


	//   ....[38]....
        /*02ec*/ 	.word	0x000004b0
        /*02f0*/ 	.word	0x000000ff
        /*02f4*/ 	.word	0x00000098
        /*02f8*/ 	.short	0x0100
        /*02fa*/ 	.byte	0x08
	.zero		1


	//   ....[39]....
        /*02fc*/ 	.word	0x000004c0
        /*0300*/ 	.word	0x000000ff
        /*0304*/ 	.word	0x000001a8
        /*0308*/ 	.short	0x0100
        /*030a*/ 	.byte	0x08
	.zero		1


	//   ....[40]....
        /*030c*/ 	.word	0x000004d0
        /*0310*/ 	.word	0x000000ff
        /*0314*/ 	.word	0x000000a0
        /*0318*/ 	.short	0x0100
        /*031a*/ 	.byte	0x08
	.zero		1


	//   ....[41]....
        /*031c*/ 	.word	0x000004e0
        /*0320*/ 	.word	0x000000ff
        /*0324*/ 	.word	0x000001b0
        /*0328*/ 	.short	0x0100
        /*032a*/ 	.byte	0x08
	.zero		1


	//   ....[42]....
        /*032c*/ 	.word	0x000004f0
        /*0330*/ 	.word	0x000000ff
        /*0334*/ 	.word	0x000000a8
        /*0338*/ 	.short	0x0100
        /*033a*/ 	.byte	0x08
	.zero		1


	//   ....[43]....
        /*033c*/ 	.word	0x00000500
        /*0340*/ 	.word	0x000000ff
        /*0344*/ 	.word	0x000001b8
        /*0348*/ 	.short	0x0100
        /*034a*/ 	.byte	0x08
	.zero		1


	//   ....[44]....
        /*034c*/ 	.word	0x00000510
        /*0350*/ 	.word	0x000000ff
        /*0354*/ 	.word	0x000000b0
        /*0358*/ 	.short	0x0100
        /*035a*/ 	.byte	0x08
	.zero		1


	//   ....[45]....
        /*035c*/ 	.word	0x00000520
        /*0360*/ 	.word	0x000000ff
        /*0364*/ 	.word	0x000001c0
        /*0368*/ 	.short	0x0100
        /*036a*/ 	.byte	0x08
	.zero		1


	//   ....[46]....
        /*036c*/ 	.word	0x00000530
        /*0370*/ 	.word	0x000000ff
        /*0374*/ 	.word	0x000000b8
        /*0378*/ 	.short	0x0100
        /*037a*/ 	.byte	0x08
	.zero		1


	//   ....[47]....
        /*037c*/ 	.word	0x00000540
        /*0380*/ 	.word	0x000000ff
        /*0384*/ 	.word	0x000001c8
        /*0388*/ 	.short	0x0100
        /*038a*/ 	.byte	0x08
	.zero		1


	//   ....[48]....
        /*038c*/ 	.word	0x00000550
        /*0390*/ 	.word	0x000000ff
        /*0394*/ 	.word	0x000000c0
        /*0398*/ 	.short	0x0100
        /*039a*/ 	.byte	0x08
	.zero		1


	//   ....[49]....
        /*039c*/ 	.word	0x00000560
        /*03a0*/ 	.word	0x000000ff
        /*03a4*/ 	.word	0x000001d0
        /*03a8*/ 	.short	0x0100
        /*03aa*/ 	.byte	0x08
	.zero		1


	//   ....[50]....
        /*03ac*/ 	.word	0x00000570
        /*03b0*/ 	.word	0x000000ff
        /*03b4*/ 	.word	0x000000c8
        /*03b8*/ 	.short	0x0100
        /*03ba*/ 	.byte	0x08
	.zero		1


	//   ....[51]....
        /*03bc*/ 	.word	0x00000580
        /*03c0*/ 	.word	0x000000ff
        /*03c4*/ 	.word	0x000001d8
        /*03c8*/ 	.short	0x0100
        /*03ca*/ 	.byte	0x08
	.zero		1


	//   ....[52]....
        /*03cc*/ 	.word	0x00000590
        /*03d0*/ 	.word	0x000000ff
        /*03d4*/ 	.word	0x000000d0
        /*03d8*/ 	.short	0x0100
        /*03da*/ 	.byte	0x08
	.zero		1


	//   ....[53]....
        /*03dc*/ 	.word	0x000005a0
        /*03e0*/ 	.word	0x000000ff
        /*03e4*/ 	.word	0x000001e0
        /*03e8*/ 	.short	0x0100
        /*03ea*/ 	.byte	0x08
	.zero		1


	//   ....[54]....
        /*03ec*/ 	.word	0x000005b0
        /*03f0*/ 	.word	0x000000ff
        /*03f4*/ 	.word	0x000000d8
        /*03f8*/ 	.short	0x0100
        /*03fa*/ 	.byte	0x08
	.zero		1


	//   ....[55]....
        /*03fc*/ 	.word	0x000005c0
        /*0400*/ 	.word	0x000000ff
        /*0404*/ 	.word	0x000001e8
        /*0408*/ 	.short	0x0100
        /*040a*/ 	.byte	0x08
	.zero		1


	//   ....[56]....
        /*040c*/ 	.word	0x000005d0
        /*0410*/ 	.word	0x000000ff
        /*0414*/ 	.word	0x000000e0
        /*0418*/ 	.short	0x0100
        /*041a*/ 	.byte	0x08
	.zero		1


	//   ....[57]....
        /*041c*/ 	.word	0x000005e0
        /*0420*/ 	.word	0x000000ff
        /*0424*/ 	.word	0x000001f0
        /*0428*/ 	.short	0x0100
        /*042a*/ 	.byte	0x08
	.zero		1


	//   ....[58]....
        /*042c*/ 	.word	0x000005f0
        /*0430*/ 	.word	0x000000ff
        /*0434*/ 	.word	0x000000e8
        /*0438*/ 	.short	0x0100
        /*043a*/ 	.byte	0x08
	.zero		1


	//   ....[59]....
        /*043c*/ 	.word	0x00000600
        /*0440*/ 	.word	0x000000ff
        /*0444*/ 	.word	0x000001f8
        /*0448*/ 	.short	0x0100
        /*044a*/ 	.byte	0x08
	.zero		1


	//   ....[60]....
        /*044c*/ 	.word	0x00000610
        /*0450*/ 	.word	0x000000ff
        /*0454*/ 	.word	0x000000f0
        /*0458*/ 	.short	0x0100
        /*045a*/ 	.byte	0x08
	.zero		1


	//   ....[61]....
        /*045c*/ 	.word	0x00000620
        /*0460*/ 	.word	0x000000ff
        /*0464*/ 	.word	0x00000200
        /*0468*/ 	.short	0x0100
        /*046a*/ 	.byte	0x08
	.zero		1


	//   ....[62]....
        /*046c*/ 	.word	0x00000630
        /*0470*/ 	.word	0x000000ff
        /*0474*/ 	.word	0x000000f8
        /*0478*/ 	.short	0x0100
        /*047a*/ 	.byte	0x08
	.zero		1


	//   ....[63]....
        /*047c*/ 	.word	0x00000640
        /*0480*/ 	.word	0x000000ff
        /*0484*/ 	.word	0x00000208
        /*0488*/ 	.short	0x0100
        /*048a*/ 	.byte	0x08
	.zero		1


	//   ....[64]....
        /*048c*/ 	.word	0x00000650
        /*0490*/ 	.word	0x000000ff
        /*0494*/ 	.word	0x00000100
        /*0498*/ 	.short	0x0100
        /*049a*/ 	.byte	0x08
	.zero		1


	//   ....[65]....
        /*049c*/ 	.word	0x00000660
        /*04a0*/ 	.word	0x000000ff
        /*04a4*/ 	.word	0x00000210
        /*04a8*/ 	.short	0x0100
        /*04aa*/ 	.byte	0x08
	.zero		1


	//   ....[66]....
        /*04ac*/ 	.word	0x00000670
        /*04b0*/ 	.word	0x000000ff
        /*04b4*/ 	.word	0x00000108
        /*04b8*/ 	.short	0x0100
        /*04ba*/ 	.byte	0x08
	.zero		1


	//   ....[67]....
        /*04bc*/ 	.word	0x00000680
        /*04c0*/ 	.word	0x000000ff
        /*04c4*/ 	.word	0x00000218
        /*04c8*/ 	.short	0x0100
        /*04ca*/ 	.byte	0x08
	.zero		1


	//   ....[68]....
        /*04cc*/ 	.word	0x00000ad0
        /*04d0*/ 	.word	0x000000ff
        /*04d4*/ 	.word	0x00000230
        /*04d8*/ 	.short	0x0100
        /*04da*/ 	.byte	0x06
	.zero		1


	//   ....[69]....
        /*04dc*/ 	.word	0x00000b70
        /*04e0*/ 	.word	0x000000ff
        /*04e4*/ 	.word	0x00000238
        /*04e8*/ 	.short	0x0100
        /*04ea*/ 	.byte	0x06
	.zero		1


	//   ....[70]....
        /*04ec*/ 	.word	0x00001ae0
        /*04f0*/ 	.word	0x00000003
        /*04f4*/ 	.word	0x00000000
        /*04f8*/ 	.short	0x010a
        /*04fa*/ 	.byte	0x3f
	.zero		1


	//   ....[71]....
        /*04fc*/ 	.word	0x00001b40
        /*0500*/ 	.word	0x00000003
        /*0504*/ 	.word	0x00000000
        /*0508*/ 	.short	0x010a
        /*050a*/ 	.byte	0x3f
	.zero		1


	//   ....[72]....
        /*050c*/ 	.word	0x00001e80
        /*0510*/ 	.word	0x000000ff
        /*0514*/ 	.word	0x00000000
        /*0518*/ 	.short	0x010a
        /*051a*/ 	.byte	0x04
	.zero		1


	//   ....[73]....
        /*051c*/ 	.word	0x00001ec0
        /*0520*/ 	.word	0x000000ff
        /*0524*/ 	.word	0x00000000
        /*0528*/ 	.short	0x010a
        /*052a*/ 	.byte	0x04
	.zero		1


	//   ....[74]....
        /*052c*/ 	.word	0x00002140
        /*0530*/ 	.word	0x00000004
        /*0534*/ 	.word	0x00000000
        /*0538*/ 	.short	0x0101
        /*053a*/ 	.byte	0x3f
	.zero		1


	//   ....[75]....
        /*053c*/ 	.word	0x00002330
        /*0540*/ 	.word	0x00000000
        /*0544*/ 	.word	0x00000000
        /*0548*/ 	.short	0x0101
        /*054a*/ 	.byte	0x3f
	.zero		1


	//   ....[76]....
        /*054c*/ 	.word	0x00005dc0
        /*0550*/ 	.word	0x00000015
        /*0554*/ 	.word	0x00000110
        /*0558*/ 	.short	0x010a
        /*055a*/ 	.byte	0x3f
	.zero		1


	//   ....[77]....
        /*055c*/ 	.word	0x00006150
        /*0560*/ 	.word	0x00000006
        /*0564*/ 	.word	0x00000238
        /*0568*/ 	.short	0x0101
        /*056a*/ 	.byte	0x3f
	.zero		1


	//   ....[78]....
        /*056c*/ 	.word	0x00006890
        /*0570*/ 	.word	0x00000007
        /*0574*/ 	.word	0x00000000
        /*0578*/ 	.short	0x010a
        /*057a*/ 	.byte	0x3f
	.zero		1


	//   ....[79]....
        /*057c*/ 	.word	0x00006910
        /*0580*/ 	.word	0x00000006
        /*0584*/ 	.word	0x00000000
        /*0588*/ 	.short	0x010a
        /*058a*/ 	.byte	0x3f
	.zero		1


	//   ....[80]....
        /*058c*/ 	.word	0x000069a0
        /*0590*/ 	.word	0x00000007
        /*0594*/ 	.word	0x00000000
        /*0598*/ 	.short	0x010a
        /*059a*/ 	.byte	0x3f
	.zero		1


	//   ....[81]....
        /*059c*/ 	.word	0x00006a30
        /*05a0*/ 	.word	0x00000006
        /*05a4*/ 	.word	0x00000000
        /*05a8*/ 	.short	0x010a
        /*05aa*/ 	.byte	0x3f
	.zero		1


	//   ....[82]....
        /*05ac*/ 	.word	0x00006ac0
        /*05b0*/ 	.word	0x00000007
        /*05b4*/ 	.word	0x00000000
        /*05b8*/ 	.short	0x010a
        /*05ba*/ 	.byte	0x3f
	.zero		1


	//   ....[83]....
        /*05bc*/ 	.word	0x00006b50
        /*05c0*/ 	.word	0x00000006
        /*05c4*/ 	.word	0x00000000
        /*05c8*/ 	.short	0x010a
        /*05ca*/ 	.byte	0x3f
	.zero		1


	//   ....[84]....
        /*05cc*/ 	.word	0x00006be0
        /*05d0*/ 	.word	0x00000007
        /*05d4*/ 	.word	0x00000000
        /*05d8*/ 	.short	0x010a
        /*05da*/ 	.byte	0x3f
	.zero		1


	//   ....[85]....
        /*05dc*/ 	.word	0x00006c70
        /*05e0*/ 	.word	0x00000006
        /*05e4*/ 	.word	0x00000000
        /*05e8*/ 	.short	0x010a
        /*05ea*/ 	.byte	0x3f
	.zero		1


	//   ....[86]....
        /*05ec*/ 	.word	0x00006d00
        /*05f0*/ 	.word	0x00000007
        /*05f4*/ 	.word	0x00000000
        /*05f8*/ 	.short	0x010a
        /*05fa*/ 	.byte	0x3f
	.zero		1


	//   ....[87]....
        /*05fc*/ 	.word	0x00006d90
        /*0600*/ 	.word	0x00000006
        /*0604*/ 	.word	0x00000000
        /*0608*/ 	.short	0x010a
        /*060a*/ 	.byte	0x3f
	.zero		1


	//   ....[88]....
        /*060c*/ 	.word	0x00006e20
        /*0610*/ 	.word	0x00000007
        /*0614*/ 	.word	0x00000000
        /*0618*/ 	.short	0x010a
        /*061a*/ 	.byte	0x3f
	.zero		1


	//   ....[89]....
        /*061c*/ 	.word	0x00006eb0
        /*0620*/ 	.word	0x00000006
        /*0624*/ 	.word	0x00000000
        /*0628*/ 	.short	0x010a
        /*062a*/ 	.byte	0x3f
	.zero		1


	//   ....[90]....
        /*062c*/ 	.word	0x00006f40
        /*0630*/ 	.word	0x00000007
        /*0634*/ 	.word	0x00000000
        /*0638*/ 	.short	0x010a
        /*063a*/ 	.byte	0x3f
	.zero		1


	//   ....[91]....
        /*063c*/ 	.word	0x00006fd0
        /*0640*/ 	.word	0x00000006
        /*0644*/ 	.word	0x00000000
        /*0648*/ 	.short	0x010a
        /*064a*/ 	.byte	0x3f
	.zero		1


	//   ....[92]....
        /*064c*/ 	.word	0x00007060
        /*0650*/ 	.word	0x00000007
        /*0654*/ 	.word	0x00000000
        /*0658*/ 	.short	0x010a
        /*065a*/ 	.byte	0x3f
	.zero		1


	//   ....[93]....
        /*065c*/ 	.word	0x000070f0
        /*0660*/ 	.word	0x00000006
        /*0664*/ 	.word	0x00000000
        /*0668*/ 	.short	0x010a
        /*066a*/ 	.byte	0x3f
	.zero		1


	//   ....[94]....
        /*066c*/ 	.word	0x00007180
        /*0670*/ 	.word	0x00000007
        /*0674*/ 	.word	0x00000000
        /*0678*/ 	.short	0x010a
        /*067a*/ 	.byte	0x3f
	.zero		1


	//   ....[95]....
        /*067c*/ 	.word	0x00007210
        /*0680*/ 	.word	0x00000006
        /*0684*/ 	.word	0x00000000
        /*0688*/ 	.short	0x010a
        /*068a*/ 	.byte	0x3f
	.zero		1


	//   ....[96]....
        /*068c*/ 	.word	0x000072a0
        /*0690*/ 	.word	0x00000007
        /*0694*/ 	.word	0x00000000
        /*0698*/ 	.short	0x010a
        /*069a*/ 	.byte	0x3f
	.zero		1


	//   ....[97]....
        /*069c*/ 	.word	0x00007330
        /*06a0*/ 	.word	0x00000006
        /*06a4*/ 	.word	0x00000000
        /*06a8*/ 	.short	0x010a
        /*06aa*/ 	.byte	0x3f
	.zero		1


	//   ....[98]....
        /*06ac*/ 	.word	0x000073c0
        /*06b0*/ 	.word	0x00000007
        /*06b4*/ 	.word	0x00000000
        /*06b8*/ 	.short	0x010a
        /*06ba*/ 	.byte	0x3f
	.zero		1


	//   ....[99]....
        /*06bc*/ 	.word	0x00007450
        /*06c0*/ 	.word	0x00000006
        /*06c4*/ 	.word	0x00000000
        /*06c8*/ 	.short	0x010a
        /*06ca*/ 	.byte	0x3f
	.zero		1


	//   ....[100]....
        /*06cc*/ 	.word	0x000074e0
        /*06d0*/ 	.word	0x00000007
        /*06d4*/ 	.word	0x00000000
        /*06d8*/ 	.short	0x010a
        /*06da*/ 	.byte	0x3f
	.zero		1


	//   ....[101]....
        /*06dc*/ 	.word	0x00007570
        /*06e0*/ 	.word	0x00000006
        /*06e4*/ 	.word	0x00000000
        /*06e8*/ 	.short	0x010a
        /*06ea*/ 	.byte	0x3f
	.zero		1


	//   ....[102]....
        /*06ec*/ 	.word	0x00007600
        /*06f0*/ 	.word	0x00000007
        /*06f4*/ 	.word	0x00000000
        /*06f8*/ 	.short	0x010a
        /*06fa*/ 	.byte	0x3f
	.zero		1


	//   ....[103]....
        /*06fc*/ 	.word	0x00007690
        /*0700*/ 	.word	0x00000006
        /*0704*/ 	.word	0x00000000
        /*0708*/ 	.short	0x010a
        /*070a*/ 	.byte	0x3f
	.zero		1


	//   ....[104]....
        /*070c*/ 	.word	0x00007720
        /*0710*/ 	.word	0x00000007
        /*0714*/ 	.word	0x00000000
        /*0718*/ 	.short	0x010a
        /*071a*/ 	.byte	0x3f
	.zero		1


	//   ....[105]....
        /*071c*/ 	.word	0x000077b0
        /*0720*/ 	.word	0x00000006
        /*0724*/ 	.word	0x00000000
        /*0728*/ 	.short	0x010a
        /*072a*/ 	.byte	0x3f
	.zero		1


	//   ....[106]....
        /*072c*/ 	.word	0x00007840
        /*0730*/ 	.word	0x00000007
        /*0734*/ 	.word	0x00000000
        /*0738*/ 	.short	0x010a
        /*073a*/ 	.byte	0x3f
	.zero		1


	//   ....[107]....
        /*073c*/ 	.word	0x000078d0
        /*0740*/ 	.word	0x00000006
        /*0744*/ 	.word	0x00000000
        /*0748*/ 	.short	0x010a
        /*074a*/ 	.byte	0x3f
	.zero		1


	//   ....[108]....
        /*074c*/ 	.word	0x00007960
        /*0750*/ 	.word	0x00000007
        /*0754*/ 	.word	0x00000000
        /*0758*/ 	.short	0x010a
        /*075a*/ 	.byte	0x3f
	.zero		1


	//   ....[109]....
        /*075c*/ 	.word	0x000079f0
        /*0760*/ 	.word	0x00000006
        /*0764*/ 	.word	0x00000000
        /*0768*/ 	.short	0x010a
        /*076a*/ 	.byte	0x3f
	.zero		1


	//   ....[110]....
        /*076c*/ 	.word	0x00007a80
        /*0770*/ 	.word	0x00000007
        /*0774*/ 	.word	0x00000000
        /*0778*/ 	.short	0x010a
        /*077a*/ 	.byte	0x3f
	.zero		1


	//   ....[111]....
        /*077c*/ 	.word	0x00007b10
        /*0780*/ 	.word	0x00000005
        /*0784*/ 	.word	0x00000000
        /*0788*/ 	.short	0x010a
        /*078a*/ 	.byte	0x3f
	.zero		1


	//   ....[112]....
        /*078c*/ 	.word	0x00007b70
        /*0790*/ 	.word	0x00000003
        /*0794*/ 	.word	0x00000000
        /*0798*/ 	.short	0x010a
        /*079a*/ 	.byte	0x3f
	.zero		1


	//   ....[113]....
        /*079c*/ 	.word	0x00007bd0
        /*07a0*/ 	.word	0x00000005
        /*07a4*/ 	.word	0x00000000
        /*07a8*/ 	.short	0x010a
        /*07aa*/ 	.byte	0x3f
	.zero		1


	//   ....[114]....
        /*07ac*/ 	.word	0x00007ca0
        /*07b0*/ 	.word	0x00000015
        /*07b4*/ 	.word	0x00000110
        /*07b8*/ 	.short	0x010a
        /*07ba*/ 	.byte	0x3f
	.zero		1


	//   ....[115]....
        /*07bc*/ 	.word	0x00007d70
        /*07c0*/ 	.word	0x00000007
        /*07c4*/ 	.word	0x00000000
        /*07c8*/ 	.short	0x010a
        /*07ca*/ 	.byte	0x3f
	.zero		1


	//   ....[116]....
        /*07cc*/ 	.word	0x00007dc0
        /*07d0*/ 	.word	0x00000006
        /*07d4*/ 	.word	0x00000000
        /*07d8*/ 	.short	0x010a
        /*07da*/ 	.byte	0x3f
	.zero		1


	//   ....[117]....
        /*07dc*/ 	.word	0x00007e10
        /*07e0*/ 	.word	0x00000007
        /*07e4*/ 	.word	0x00000000
        /*07e8*/ 	.short	0x010a
        /*07ea*/ 	.byte	0x3f
	.zero		1


	//   ....[118]....
        /*07ec*/ 	.word	0x00007e60
        /*07f0*/ 	.word	0x00000006
        /*07f4*/ 	.word	0x00000000
        /*07f8*/ 	.short	0x010a
        /*07fa*/ 	.byte	0x3f
	.zero		1


	//   ....[119]....
        /*07fc*/ 	.word	0x00007eb0
        /*0800*/ 	.word	0x00000007
        /*0804*/ 	.word	0x00000000
        /*0808*/ 	.short	0x010a
        /*080a*/ 	.byte	0x3f
	.zero		1


	//   ....[120]....
        /*080c*/ 	.word	0x00007f00
        /*0810*/ 	.word	0x00000006
        /*0814*/ 	.word	0x00000000
        /*0818*/ 	.short	0x010a
        /*081a*/ 	.byte	0x3f
	.zero		1


	//   ....[121]....
        /*081c*/ 	.word	0x00007f50
        /*0820*/ 	.word	0x00000007
        /*0824*/ 	.word	0x00000000
        /*0828*/ 	.short	0x010a
        /*082a*/ 	.byte	0x3f
	.zero		1


	//   ....[122]....
        /*082c*/ 	.word	0x00007fa0
        /*0830*/ 	.word	0x00000006
        /*0834*/ 	.word	0x00000000
        /*0838*/ 	.short	0x010a
        /*083a*/ 	.byte	0x3f
	.zero		1


	//   ....[123]....
        /*083c*/ 	.word	0x00007ff0
        /*0840*/ 	.word	0x00000007
        /*0844*/ 	.word	0x00000000
        /*0848*/ 	.short	0x010a
        /*084a*/ 	.byte	0x3f
	.zero		1


	//   ....[124]....
        /*084c*/ 	.word	0x00008040
        /*0850*/ 	.word	0x00000006
        /*0854*/ 	.word	0x00000000
        /*0858*/ 	.short	0x010a
        /*085a*/ 	.byte	0x3f
	.zero		1


	//   ....[125]....
        /*085c*/ 	.word	0x00008090
        /*0860*/ 	.word	0x00000007
        /*0864*/ 	.word	0x00000000
        /*0868*/ 	.short	0x010a
        /*086a*/ 	.byte	0x3f
	.zero		1


	//   ....[126]....
        /*086c*/ 	.word	0x000080e0
        /*0870*/ 	.word	0x00000006
        /*0874*/ 	.word	0x00000000
        /*0878*/ 	.short	0x010a
        /*087a*/ 	.byte	0x3f
	.zero		1


	//   ....[127]....
        /*087c*/ 	.word	0x00008130
        /*0880*/ 	.word	0x00000007
        /*0884*/ 	.word	0x00000000
        /*0888*/ 	.short	0x010a
        /*088a*/ 	.byte	0x3f
	.zero		1


	//   ....[128]....
        /*088c*/ 	.word	0x00008180
        /*0890*/ 	.word	0x00000006
        /*0894*/ 	.word	0x00000000
        /*0898*/ 	.short	0x010a
        /*089a*/ 	.byte	0x3f
	.zero		1


	//   ....[129]....
        /*089c*/ 	.word	0x000081d0
        /*08a0*/ 	.word	0x00000007
        /*08a4*/ 	.word	0x00000000
        /*08a8*/ 	.short	0x010a
        /*08aa*/ 	.byte	0x3f
	.zero		1


	//   ....[130]....
        /*08ac*/ 	.word	0x00008220
        /*08b0*/ 	.word	0x00000006
        /*08b4*/ 	.word	0x00000000
        /*08b8*/ 	.short	0x010a
        /*08ba*/ 	.byte	0x3f
	.zero		1


	//   ....[131]....
        /*08bc*/ 	.word	0x00008270
        /*08c0*/ 	.word	0x00000007
        /*08c4*/ 	.word	0x00000000
        /*08c8*/ 	.short	0x010a
        /*08ca*/ 	.byte	0x3f
	.zero		1


	//   ....[132]....
        /*08cc*/ 	.word	0x000082c0
        /*08d0*/ 	.word	0x00000006
        /*08d4*/ 	.word	0x00000000
        /*08d8*/ 	.short	0x010a
        /*08da*/ 	.byte	0x3f
	.zero		1


	//   ....[133]....
        /*08dc*/ 	.word	0x00008310
        /*08e0*/ 	.word	0x00000007
        /*08e4*/ 	.word	0x00000000
        /*08e8*/ 	.short	0x010a
        /*08ea*/ 	.byte	0x3f
	.zero		1


	//   ....[134]....
        /*08ec*/ 	.word	0x00008360
        /*08f0*/ 	.word	0x00000006
        /*08f4*/ 	.word	0x00000000
        /*08f8*/ 	.short	0x010a
        /*08fa*/ 	.byte	0x3f
	.zero		1


	//   ....[135]....
        /*08fc*/ 	.word	0x000083b0
        /*0900*/ 	.word	0x00000007
        /*0904*/ 	.word	0x00000000
        /*0908*/ 	.short	0x010a
        /*090a*/ 	.byte	0x3f
	.zero		1


	//   ....[136]....
        /*090c*/ 	.word	0x00008400
        /*0910*/ 	.word	0x00000006
        /*0914*/ 	.word	0x00000000
        /*0918*/ 	.short	0x010a
        /*091a*/ 	.byte	0x3f
	.zero		1


	//   ....[137]....
        /*091c*/ 	.word	0x00008450
        /*0920*/ 	.word	0x00000007
        /*0924*/ 	.word	0x00000000
        /*0928*/ 	.short	0x010a
        /*092a*/ 	.byte	0x3f
	.zero		1


	//   ....[138]....
        /*092c*/ 	.word	0x000084a0
        /*0930*/ 	.word	0x00000006
        /*0934*/ 	.word	0x00000000
        /*0938*/ 	.short	0x010a
        /*093a*/ 	.byte	0x3f
	.zero		1


	//   ....[139]....
        /*093c*/ 	.word	0x000084f0
        /*0940*/ 	.word	0x00000007
        /*0944*/ 	.word	0x00000000
        /*0948*/ 	.short	0x010a
        /*094a*/ 	.byte	0x3f
	.zero		1


	//   ....[140]....
        /*094c*/ 	.word	0x00008540
        /*0950*/ 	.word	0x00000006
        /*0954*/ 	.word	0x00000000
        /*0958*/ 	.short	0x010a
        /*095a*/ 	.byte	0x3f
	.zero		1


	//   ....[141]....
        /*095c*/ 	.word	0x00008590
        /*0960*/ 	.word	0x00000007
        /*0964*/ 	.word	0x00000000
        /*0968*/ 	.short	0x010a
        /*096a*/ 	.byte	0x3f
	.zero		1


	//   ....[142]....
        /*096c*/ 	.word	0x000085e0
        /*0970*/ 	.word	0x00000006
        /*0974*/ 	.word	0x00000000
        /*0978*/ 	.short	0x010a
        /*097a*/ 	.byte	0x3f
	.zero		1


	//   ....[143]....
        /*097c*/ 	.word	0x00008630
        /*0980*/ 	.word	0x00000007
        /*0984*/ 	.word	0x00000000
        /*0988*/ 	.short	0x010a
        /*098a*/ 	.byte	0x3f
	.zero		1


	//   ....[144]....
        /*098c*/ 	.word	0x00008680
        /*0990*/ 	.word	0x00000006
        /*0994*/ 	.word	0x00000000
        /*0998*/ 	.short	0x010a
        /*099a*/ 	.byte	0x3f
	.zero		1


	//   ....[145]....
        /*099c*/ 	.word	0x000086d0
        /*09a0*/ 	.word	0x00000007
        /*09a4*/ 	.word	0x00000000
        /*09a8*/ 	.short	0x010a
        /*09aa*/ 	.byte	0x3f
	.zero		1


	//   ....[146]....
        /*09ac*/ 	.word	0x00008720
        /*09b0*/ 	.word	0x00000006
        /*09b4*/ 	.word	0x00000000
        /*09b8*/ 	.short	0x010a
        /*09ba*/ 	.byte	0x3f
	.zero		1


	//   ....[147]....
        /*09bc*/ 	.word	0x00008770
        /*09c0*/ 	.word	0x00000007
        /*09c4*/ 	.word	0x00000000
        /*09c8*/ 	.short	0x010a
        /*09ca*/ 	.byte	0x3f
	.zero		1


	//----- nvinfo : EIATTR_NUM_MBARRIERS
	.align		4
.L_35:
        /*09cc*/ 	.byte	0x03, 0x38
        /*09ce*/ 	.short	0x0046


	//----- nvinfo : EIATTR_EXIT_INSTR_OFFSETS
	.align		4
        /*09d0*/ 	.byte	0x04, 0x1c
        /*09d2*/ 	.short	(.L_37 - .L_36)


	//   ....[0]....
.L_36:
        /*09d4*/ 	.word	0x00000dc0


	//   ....[1]....
        /*09d8*/ 	.word	0x000015d0


	//   ....[2]....
        /*09dc*/ 	.word	0x00005560


	//   ....[3]....
        /*09e0*/ 	.word	0x00005ac0


	//   ....[4]....
        /*09e4*/ 	.word	0x00007b60


	//----- nvinfo : EIATTR_MAX_THREADS
	.align		4
.L_37:
        /*09e8*/ 	.byte	0x04, 0x05
        /*09ea*/ 	.short	(.L_39 - .L_38)
.L_38:
        /*09ec*/ 	.word	0x00000180
        /*09f0*/ 	.word	0x00000001
        /*09f4*/ 	.word	0x00000001


	//----- nvinfo : EIATTR_CRS_STACK_SIZE
	.align		4
.L_39:
        /*09f8*/ 	.byte	0x04, 0x1e
        /*09fa*/ 	.short	(.L_41 - .L_40)
.L_40:
        /*09fc*/ 	.word	0x00000000


	//----- nvinfo : EIATTR_CBANK_PARAM_SIZE
	.align		4
.L_41:
        /*0a00*/ 	.byte	0x03, 0x19
        /*0a02*/ 	.short	0x0470


	//----- nvinfo : EIATTR_PARAM_CBANK
	.align		4
        /*0a04*/ 	.byte	0x04, 0x0a
        /*0a06*/ 	.short	(.L_43 - .L_42)
	.align		4
.L_42:
        /*0a08*/ 	.word	index@(.nv.constant0._ZN7cutlass13device_kernelINS_4gemm6kernel13GemmUniversalIN4cute5tupleIJiiiiEEENS1_10collective13CollectiveMmaINS1_34MainloopSm90TmaGmmaWarpSpecializedILi34ENS5_IJNS4_1CILi2EEENSA_ILi1EEESC_EEENS1_35KernelTmaWarpSpecializedCooperativeEEENS5_IJNSA_ILi128EEENSA_ILi80EEENSA_ILi16EEEEEENS_6half_tENS5_IJlSC_lEEESK_SL_NS4_8TiledMMAINS4_8MMA_AtomIJNS4_4SM904GMMA25MMA_64x16x16_F32F16F16_SSILNSP_5MajorE0ELSR_0ELNSP_7ScaleInE1ELSS_1EEEEEENS4_6LayoutISD_NS5_IJSC_NSA_ILi0EEESW_EEEEENS5_IJNS4_10UnderscoreESZ_SZ_EEEEENS4_13SM90_TMA_LOADENS4_14ComposedLayoutINS4_7SwizzleILi1ELi4ELi3EEENS4_18smem_ptr_flag_bitsILi16EEENSV_INS5_IJNSA_ILi8EEESI_EEENS5_IJSI_SC_EEEEEEEvNS4_8identityENS4_23SM90_TMA_LOAD_MULTICASTES1C_vS1D_EENS_8epilogue10collective6detail29Sm90TmaWarpSpecializedAdapterINS1H_15DefaultEpilogueISK_SL_SL_NS1G_6thread17LinearCombinationISK_Li1EffLNS1L_9ScaleType4KindE0ELNS_15FloatRoundStyleE2ESK_EENS1_15EpilogueDefaultEEEEEvvEEEEvNT_6ParamsE)
        /*0a0c*/ 	.short	0x0210
        /*0a0e*/ 	.short	0x0470


	//----- nvinfo : EIATTR_SW_WAR
	.align		4
.L_43:
        /*0a10*/ 	.byte	0x04, 0x36
        /*0a12*/ 	.short	(.L_45 - .L_44)
.L_44:
        /*0a14*/ 	.word	0x00000008
.L_45:


//--------------------- .nv.callgraph             --------------------------
	.section	.nv.callgraph,"",@"SHT_CUDA_CALLGRAPH"
	.align	4
	.sectionentsize	8
	.align		4
        /*0000*/ 	.word	0x00000000
	.align		4
        /*0004*/ 	.word	0xffffffff
	.align		4
        /*0008*/ 	.word	index@(_ZN7cutlass13device_kernelINS_4gemm6kernel13GemmUniversalIN4cute5tupleIJiiiiEEENS1_10collective13CollectiveMmaINS1_34MainloopSm90TmaGmmaWarpSpecializedILi34ENS5_IJNS4_1CILi2EEENSA_ILi1EEESC_EEENS1_35KernelTmaWarpSpecializedCooperativeEEENS5_IJNSA_ILi128EEENSA_ILi80EEENSA_ILi16EEEEEENS_6half_tENS5_IJlSC_lEEESK_SL_NS4_8TiledMMAINS4_8MMA_AtomIJNS4_4SM904GMMA25MMA_64x16x16_F32F16F16_SSILNSP_5MajorE0ELSR_0ELNSP_7ScaleInE1ELSS_1EEEEEENS4_6LayoutISD_NS5_IJSC_NSA_ILi0EEESW_EEEEENS5_IJNS4_10UnderscoreESZ_SZ_EEEEENS4_13SM90_TMA_LOADENS4_14ComposedLayoutINS4_7SwizzleILi1ELi4ELi3EEENS4_18smem_ptr_flag_bitsILi16EEENSV_INS5_IJNSA_ILi8EEESI_EEENS5_IJSI_SC_EEEEEEEvNS4_8identityENS4_23SM90_TMA_LOAD_MULTICASTES1C_vS1D_EENS_8epilogue10collective6detail29Sm90TmaWarpSpecializedAdapterINS1H_15DefaultEpilogueISK_SL_SL_NS1G_6thread17LinearCombinationISK_Li1EffLNS1L_9ScaleType4KindE0ELNS_15FloatRoundStyleE2ESK_EENS1_15EpilogueDefaultEEEEEvvEEEEvNT_6ParamsE)
	.align		4
        /*000c*/ 	.word	index@(__assertfail)
	.align		4
        /*0010*/ 	.word	0x00000000
	.align		4
        /*0014*/ 	.word	0xfffffffe
	.align		4
        /*0018*/ 	.word	0x00000000
	.align		4
        /*001c*/ 	.word	0xfffffffd
	.align		4
        /*0020*/ 	.word	0x00000000
	.align		4
        /*0024*/ 	.word	0xfffffffc


//--------------------- .nv.constant4             --------------------------
	.section	.nv.constant4,"a",@progbits
	.align	8
	.align		8
.nv.constant4:
        /*0000*/ 	.dword	__assertfail
	.align		8
        /*0008*/ 	.dword	__unnamed_1
	.align		8
        /*0010*/ 	.dword	_ZN39_INTERNAL_b1a3a7fc_4_k_cu_890c56af_91524cuda3std3__45__cpo5beginE
	.align		8
        /*0018*/ 	.dword	_ZN39_INTERNAL_b1a3a7fc_4_k_cu_890c56af_91524cuda3std3__45__cpo3endE
	.align		8
        /*0020*/ 	.dword	_ZN39_INTERNAL_b1a3a7fc_4_k_cu_890c56af_91524cuda3std3__45__cpo6cbeginE
	.align		8
        /*0028*/ 	.dword	_ZN39_INTERNAL_b1a3a7fc_4_k_cu_890c56af_91524cuda3std3__45__cpo4cendE
	.align		8
        /*0030*/ 	.dword	_ZN39_INTERNAL_b1a3a7fc_4_k_cu_890c56af_91524cuda3std3__441_GLOBAL__N__b1a3a7fc_4_k_cu_890c56af_91526ignoreE
	.align		8
        /*0038*/ 	.dword	_ZN39_INTERNAL_b1a3a7fc_4_k_cu_890c56af_91524cuda3std3__419piecewise_constructE
	.align		8
        /*0040*/ 	.dword	_ZN39_INTERNAL_b1a3a7fc_4_k_cu_890c56af_91524cuda3std3__48in_placeE
	.align		8
        /*0048*/ 	.dword	_ZN39_INTERNAL_b1a3a7fc_4_k_cu_890c56af_91524cuda3std6ranges3__45__cpo4swapE
	.align		8
        /*0050*/ 	.dword	_ZN39_INTERNAL_b1a3a7fc_4_k_cu_890c56af_91524cuda3std6ranges3__45__cpo9iter_moveE
	.align		8
        /*0058*/ 	.dword	_ZN39_INTERNAL_b1a3a7fc_4_k_cu_890c56af_91524cute7productE
	.align		8
        /*0060*/ 	.dword	_ZN39_INTERNAL_b1a3a7fc_4_k_cu_890c56af_91524cute1_E
	.align		8
        /*0068*/ 	.dword	$str$22
	.align		8
        /*0070*/ 	.dword	$str$23


//--------------------- .text._ZN7cutlass13device_kernelINS_4gemm6kernel13GemmUniversalIN4cute5tupleIJiiiiEEENS1_10collective13CollectiveMmaINS1_34MainloopSm90TmaGmmaWarpSpecializedILi34ENS5_IJNS4_1CILi2EEENSA_ILi1EEESC_EEENS1_35KernelTmaWarpSpecializedCooperativeEEENS5_IJNSA_ILi128EEENSA_ILi80EEENSA_ILi16EEEEEENS_6half_tENS5_IJlSC_lEEESK_SL_NS4_8TiledMMAINS4_8MMA_AtomIJNS4_4SM904GMMA25MMA_64x16x16_F32F16F16_SSILNSP_5MajorE0ELSR_0ELNSP_7ScaleInE1ELSS_1EEEEEENS4_6LayoutISD_NS5_IJSC_NSA_ILi0EEESW_EEEEENS5_IJNS4_10UnderscoreESZ_SZ_EEEEENS4_13SM90_TMA_LOADENS4_14ComposedLayoutINS4_7SwizzleILi1ELi4ELi3EEENS4_18smem_ptr_flag_bitsILi16EEENSV_INS5_IJNSA_ILi8EEESI_EEENS5_IJSI_SC_EEEEEEEvNS4_8identityENS4_23SM90_TMA_LOAD_MULTICASTES1C_vS1D_EENS_8epilogue10collective6detail29Sm90TmaWarpSpecializedAdapterINS1H_15DefaultEpilogueISK_SL_SL_NS1G_6thread17LinearCombinationISK_Li1EffLNS1L_9ScaleType4KindE0ELNS_15FloatRoundStyleE2ESK_EENS1_15EpilogueDefaultEEEEEvvEEEEvNT_6ParamsE --------------------------
	.section	.text._ZN7cutlass13device_kernelINS_4gemm6kernel13GemmUniversalIN4cute5tupleIJiiiiEEENS1_10collective13CollectiveMmaINS1_34MainloopSm90TmaGmmaWarpSpecializedILi34ENS5_IJNS4_1CILi2EEENSA_ILi1EEESC_EEENS1_35KernelTmaWarpSpecializedCooperativeEEENS5_IJNSA_ILi128EEENSA_ILi80EEENSA_ILi16EEEEEENS_6half_tENS5_IJlSC_lEEESK_SL_NS4_8TiledMMAINS4_8MMA_AtomIJNS4_4SM904GMMA25MMA_64x16x16_F32F16F16_SSILNSP_5MajorE0ELSR_0ELNSP_7ScaleInE1ELSS_1EEEEEENS4_6LayoutISD_NS5_IJSC_NSA_ILi0EEESW_EEEEENS5_IJNS4_10UnderscoreESZ_SZ_EEEEENS4_13SM90_TMA_LOADENS4_14ComposedLayoutINS4_7SwizzleILi1ELi4ELi3EEENS4_18smem_ptr_flag_bitsILi16EEENSV_INS5_IJNSA_ILi8EEESI_EEENS5_IJSI_SC_EEEEEEEvNS4_8identityENS4_23SM90_TMA_LOAD_MULTICASTES1C_vS1D_EENS_8epilogue10collective6detail29Sm90TmaWarpSpecializedAdapterINS1H_15DefaultEpilogueISK_SL_SL_NS1G_6thread17LinearCombinationISK_Li1EffLNS1L_9ScaleType4KindE0ELNS_15FloatRoundStyleE2ESK_EENS1_15EpilogueDefaultEEEEEvvEEEEvNT_6ParamsE,"ax",@progbits
	.align	128
.text._ZN7cutlass13device_kernelINS_4gemm6kernel13GemmUniversalIN4cute5tupleIJiiiiEEENS1_10collective13CollectiveMmaINS1_34MainloopSm90TmaGmmaWarpSpecializedILi34ENS5_IJNS4_1CILi2EEENSA_ILi1EEESC_EEENS1_35KernelTmaWarpSpecializedCooperativeEEENS5_IJNSA_ILi128EEENSA_ILi80EEENSA_ILi16EEEEEENS_6half_tENS5_IJlSC_lEEESK_SL_NS4_8TiledMMAINS4_8MMA_AtomIJNS4_4SM904GMMA25MMA_64x16x16_F32F16F16_SSILNSP_5MajorE0ELSR_0ELNSP_7ScaleInE1ELSS_1EEEEEENS4_6LayoutISD_NS5_IJSC_NSA_ILi0EEESW_EEEEENS5_IJNS4_10UnderscoreESZ_SZ_EEEEENS4_13SM90_TMA_LOADENS4_14ComposedLayoutINS4_7SwizzleILi1ELi4ELi3EEENS4_18smem_ptr_flag_bitsILi16EEENSV_INS5_IJNSA_ILi8EEESI_EEENS5_IJSI_SC_EEEEEEEvNS4_8identityENS4_23SM90_TMA_LOAD_MULTICASTES1C_vS1D_EENS_8epilogue10collective6detail29Sm90TmaWarpSpecializedAdapterINS1H_15DefaultEpilogueISK_SL_SL_NS1G_6thread17LinearCombinationISK_Li1EffLNS1L_9ScaleType4KindE0ELNS_15FloatRoundStyleE2ESK_EENS1_15EpilogueDefaultEEEEEvvEEEEvNT_6ParamsE:
        .type           _ZN7cutlass13device_kernelINS_4gemm6kernel13GemmUniversalIN4cute5tupleIJiiiiEEENS1_10collective13CollectiveMmaINS1_34MainloopSm90TmaGmmaWarpSpecializedILi34ENS5_IJNS4_1CILi2EEENSA_ILi1EEESC_EEENS1_35KernelTmaWarpSpecializedCooperativeEEENS5_IJNSA_ILi128EEENSA_ILi80EEENSA_ILi16EEEEEENS_6half_tENS5_IJlSC_lEEESK_SL_NS4_8TiledMMAINS4_8MMA_AtomIJNS4_4SM904GMMA25MMA_64x16x16_F32F16F16_SSILNSP_5MajorE0ELSR_0ELNSP_7ScaleInE1ELSS_1EEEEEENS4_6LayoutISD_NS5_IJSC_NSA_ILi0EEESW_EEEEENS5_IJNS4_10UnderscoreESZ_SZ_EEEEENS4_13SM90_TMA_LOADENS4_14ComposedLayoutINS4_7SwizzleILi1ELi4ELi3EEENS4_18smem_ptr_flag_bitsILi16EEENSV_INS5_IJNSA_ILi8EEESI_EEENS5_IJSI_SC_EEEEEEEvNS4_8identityENS4_23SM90_TMA_LOAD_MULTICASTES1C_vS1D_EENS_8epilogue10collective6detail29Sm90TmaWarpSpecializedAdapterINS1H_15DefaultEpilogueISK_SL_SL_NS1G_6thread17LinearCombinationISK_Li1EffLNS1L_9ScaleType4KindE0ELNS_15FloatRoundStyleE2ESK_EENS1_15EpilogueDefaultEEEEEvvEEEEvNT_6ParamsE,@function
        .size           _ZN7cutlass13device_kernelINS_4gemm6kernel13GemmUniversalIN4cute5tupleIJiiiiEEENS1_10collective13CollectiveMmaINS1_34MainloopSm90TmaGmmaWarpSpecializedILi34ENS5_IJNS4_1CILi2EEENSA_ILi1EEESC_EEENS1_35KernelTmaWarpSpecializedCooperativeEEENS5_IJNSA_ILi128EEENSA_ILi80EEENSA_ILi16EEEEEENS_6half_tENS5_IJlSC_lEEESK_SL_NS4_8TiledMMAINS4_8MMA_AtomIJNS4_4SM904GMMA25MMA_64x16x16_F32F16F16_SSILNSP_5MajorE0ELSR_0ELNSP_7ScaleInE1ELSS_1EEEEEENS4_6LayoutISD_NS5_IJSC_NSA_ILi0EEESW_EEEEENS5_IJNS4_10UnderscoreESZ_SZ_EEEEENS4_13SM90_TMA_LOADENS4_14ComposedLayoutINS4_7SwizzleILi1ELi4ELi3EEENS4_18smem_ptr_flag_bitsILi16EEENSV_INS5_IJNSA_ILi8EEESI_EEENS5_IJSI_SC_EEEEEEEvNS4_8identityENS4_23SM90_TMA_LOAD_MULTICASTES1C_vS1D_EENS_8epilogue10collective6detail29Sm90TmaWarpSpecializedAdapterINS1H_15DefaultEpilogueISK_SL_SL_NS1G_6thread17LinearCombinationISK_Li1EffLNS1L_9ScaleType4KindE0ELNS_15FloatRoundStyleE2ESK_EENS1_15EpilogueDefaultEEEEEvvEEEEvNT_6ParamsE,(.L_x_210 - _ZN7cutlass13device_kernelINS_4gemm6kernel13GemmUniversalIN4cute5tupleIJiiiiEEENS1_10collective13CollectiveMmaINS1_34MainloopSm90TmaGmmaWarpSpecializedILi34ENS5_IJNS4_1CILi2EEENSA_ILi1EEESC_EEENS1_35KernelTmaWarpSpecializedCooperativeEEENS5_IJNSA_ILi128EEENSA_ILi80EEENSA_ILi16EEEEEENS_6half_tENS5_IJlSC_lEEESK_SL_NS4_8TiledMMAINS4_8MMA_AtomIJNS4_4SM904GMMA25MMA_64x16x16_F32F16F16_SSILNSP_5MajorE0ELSR_0ELNSP_7ScaleInE1ELSS_1EEEEEENS4_6LayoutISD_NS5_IJSC_NSA_ILi0EEESW_EEEEENS5_IJNS4_10UnderscoreESZ_SZ_EEEEENS4_13SM90_TMA_LOADENS4_14ComposedLayoutINS4_7SwizzleILi1ELi4ELi3EEENS4_18smem_ptr_flag_bitsILi16EEENSV_INS5_IJNSA_ILi8EEESI_EEENS5_IJSI_SC_EEEEEEEvNS4_8identityENS4_23SM90_TMA_LOAD_MULTICASTES1C_vS1D_EENS_8epilogue10collective6detail29Sm90TmaWarpSpecializedAdapterINS1H_15DefaultEpilogueISK_SL_SL_NS1G_6thread17LinearCombinationISK_Li1EffLNS1L_9ScaleType4KindE0ELNS_15FloatRoundStyleE2ESK_EENS1_15EpilogueDefaultEEEEEvvEEEEvNT_6ParamsE)
        .other          _ZN7cutlass13device_kernelINS_4gemm6kernel13GemmUniversalIN4cute5tupleIJiiiiEEENS1_10collective13CollectiveMmaINS1_34MainloopSm90TmaGmmaWarpSpecializedILi34ENS5_IJNS4_1CILi2EEENSA_ILi1EEESC_EEENS1_35KernelTmaWarpSpecializedCooperativeEEENS5_IJNSA_ILi128EEENSA_ILi80EEENSA_ILi16EEEEEENS_6half_tENS5_IJlSC_lEEESK_SL_NS4_8TiledMMAINS4_8MMA_AtomIJNS4_4SM904GMMA25MMA_64x16x16_F32F16F16_SSILNSP_5MajorE0ELSR_0ELNSP_7ScaleInE1ELSS_1EEEEEENS4_6LayoutISD_NS5_IJSC_NSA_ILi0EEESW_EEEEENS5_IJNS4_10UnderscoreESZ_SZ_EEEEENS4_13SM90_TMA_LOADENS4_14ComposedLayoutINS4_7SwizzleILi1ELi4ELi3EEENS4_18smem_ptr_flag_bitsILi16EEENSV_INS5_IJNSA_ILi8EEESI_EEENS5_IJSI_SC_EEEEEEEvNS4_8identityENS4_23SM90_TMA_LOAD_MULTICASTES1C_vS1D_EENS_8epilogue10collective6detail29Sm90TmaWarpSpecializedAdapterINS1H_15DefaultEpilogueISK_SL_SL_NS1G_6thread17LinearCombinationISK_Li1EffLNS1L_9ScaleType4KindE0ELNS_15FloatRoundStyleE2ESK_EENS1_15EpilogueDefaultEEEEEvvEEEEvNT_6ParamsE,@"STO_CUDA_ENTRY STV_DEFAULT"
_ZN7cutlass13device_kernelINS_4gemm6kernel13GemmUniversalIN4cute5tupleIJiiiiEEENS1_10collective13CollectiveMmaINS1_34MainloopSm90TmaGmmaWarpSpecializedILi34ENS5_IJNS4_1CILi2EEENSA_ILi1EEESC_EEENS1_35KernelTmaWarpSpecializedCooperativeEEENS5_IJNSA_ILi128EEENSA_ILi80EEENSA_ILi16EEEEEENS_6half_tENS5_IJlSC_lEEESK_SL_NS4_8TiledMMAINS4_8MMA_AtomIJNS4_4SM904GMMA25MMA_64x16x16_F32F16F16_SSILNSP_5MajorE0ELSR_0ELNSP_7ScaleInE1ELSS_1EEEEEENS4_6LayoutISD_NS5_IJSC_NSA_ILi0EEESW_EEEEENS5_IJNS4_10UnderscoreESZ_SZ_EEEEENS4_13SM90_TMA_LOADENS4_14ComposedLayoutINS4_7SwizzleILi1ELi4ELi3EEENS4_18smem_ptr_flag_bitsILi16EEENSV_INS5_IJNSA_ILi8EEESI_EEENS5_IJSI_SC_EEEEEEEvNS4_8identityENS4_23SM90_TMA_LOAD_MULTICASTES1C_vS1D_EENS_8epilogue10collective6detail29Sm90TmaWarpSpecializedAdapterINS1H_15DefaultEpilogueISK_SL_SL_NS1G_6thread17LinearCombinationISK_Li1EffLNS1L_9ScaleType4KindE0ELNS_15FloatRoundStyleE2ESK_EENS1_15EpilogueDefaultEEEEEvvEEEEvNT_6ParamsE:
[----:B------:R-:W0:Y:S01]  /*0000*/  LDC R1, c[0x0][0x28] ;  /* 0x00000a00ff017b82 */ /* 0x000e220000000800 */
[----:B------:R-:W1:Y:S01]  /*0010*/  S2R R71, SR_TID.X ;  /* 0x0000000000477919 */ /* 0x000e620000002100 */
[----:B------:R-:W-:Y:S01]  /*0020*/  ELECT P0, URZ, PT ;  /* 0x00000000003f782f */ /* 0x000fe20003800000 */
[----:B------:R-:W-:Y:S01]  /*0030*/  BSSY B0, `(.L_x_0) ;  /* 0x000000f000007945 */ /* 0x000fe20003800000 */
[--C-:B-1----:R-:W-:Y:S02]  /*0040*/  SHF.R.U32.HI R0, RZ, 0x5, R71.reuse ;  /* 0x00000005ff007819 */ /* 0x102fe40000011647 */
[----:B------:R-:W-:-:S03]  /*0050*/  SHF.R.U32.HI R7, RZ, 0x7, R71 ;  /* 0x00000007ff077819 */ /* 0x000fc60000011647 */
[----:B------:R-:W1:Y:S04]  /*0060*/  SHFL.IDX PT, R3, R0, RZ, 0x1f ;  /* 0x00001fff00037589 */ /* 0x000e6800000e0000 */
[----:B------:R2:W3:Y:S01]  /*0070*/  SHFL.IDX PT, R2, R7, RZ, 0x1f ;  /* 0x00001fff07027589 */ /* 0x0004e200000e0000 */
[----:B-1----:R-:W-:-:S13]  /*0080*/  ISETP.NE.OR P0, PT, R3, RZ, !P0 ;  /* 0x000000ff0300720c */ /* 0x002fda0004705670 */
[----:B0-23--:R-:W-:Y:S05]  /*0090*/  @P0 BRA `(.L_x_1) ;  /* 0x0000000000200947 */ /* 0x00dfea0003800000 */
[----:B------:R-:W-:Y:S02]  /*00a0*/  ULDC.64 UR4, c[0x0][0x198] ;  /* 0x0000660000047ab9 */ /* 0x000fe40000000a00 */
[----:B------:R-:W-:Y:S02]  /*00b0*/  UIADD3 UR6, UP0, UR4, 0xf0, URZ ;  /* 0x000000f004067890 */ /* 0x000fe4000ff1e03f */
[----:B------:R-:W-:Y:S02]  /*00c0*/  UIADD3 UR4, UP1, UR4, 0x1f0, URZ ;  /* 0x000001f004047890 */ /* 0x000fe4000ff3e03f */
[----:B------:R-:W-:Y:S02]  /*00d0*/  UIADD3.X UR7, URZ, UR5, URZ, UP0, !UPT ;  /* 0x000000053f077290 */ /* 0x000fe400087fe43f */
[----:B------:R-:W-:-:S07]  /*00e0*/  UIADD3.X UR5, URZ, UR5, URZ, UP1, !UPT ;  /* 0x000000053f057290 */ /* 0x000fce0008ffe43f */
[----:B------:R0:W-:Y:S02]  /*00f0*/  UTMACCTL.PF [UR6] ;  /* 0x00000000060079b9 */ /* 0x0001e40008040000 */
[----:B------:R0:W-:Y:S02]  /*0100*/  UTMACCTL.PF [UR4] ;  /* 0x00000000040079b9 */ /* 0x0001e40008040000 */
[----:B0-----:R-:W-:Y:S01]  /*0110*/  NOP ;  /* 0x0000000000007918 */ /* 0x001fe20000000000 */
.L_x_1:
[----:B------:R-:W-:Y:S05]  /*0120*/  BSYNC B0 ;  /* 0x0000000000007941 */ /* 0x000fea0003800000 */
.L_x_0:
[----:B------:R-:W0:Y:S02]  /*0130*/  SHFL.IDX PT, R5, R0, RZ, 0x1f ;  /* 0x00001fff00057589 */ /* 0x000e2400000e0000 */
[----:B0-----:R-:W-:-:S13]  /*0140*/  ISETP.NE.AND P0, PT, R5, RZ, PT ;  /* 0x000000ff0500720c */ /* 0x001fda0003f05270 */
[----:B------:R-:W-:Y:S05]  /*0150*/  @P0 BRA `(.L_x_2) ;  /* 0x0000000400540947 */ /* 0x000fea0003800000 */
[----:B------:R-:W-:Y:S01]  /*0160*/  ELECT P0, URZ, PT ;  /* 0x00000000003f782f */ /* 0x000fe20003800000 */
[----:B------:R-:W-:-:S12]  /*0170*/  BSSY B0, `(.L_x_2) ;  /* 0x0000053000007945 */ /* 0x000fd80003800000 */
[----:B------:R-:W-:Y:S05]  /*0180*/  @!P0 BRA `(.L_x_3) ;  /* 0x0000000400448947 */ /* 0x000fea0003800000 */
[----:B------:R-:W0:Y:S01]  /*0190*/  S2UR UR8, SR_CgaCtaId ;  /* 0x00000000000879c3 */ /* 0x000e220000008800 */
[----:B------:R-:W-:Y:S01]  /*01a0*/  UMOV UR4, 0x400 ;  /* 0x0000040000047882 */ /* 0x000fe20000000000 */
[----:B------:R-:W-:Y:S01]  /*01b0*/  UMOV UR5, 0x1 ;  /* 0x0000000100057882 */ /* 0x000fe20000000000 */
[----:B------:R-:W-:Y:S02]  /*01c0*/  UMOV UR6, 0x4 ;  /* 0x0000000400067882 */ /* 0x000fe40000000000 */
[----:B------:R-:W-:-:S04]  /*01d0*/  UIADD3 UR6, -UR6, 0x100000, URZ ;  /* 0x0010000006067890 */ /* 0x000fc8000fffe13f */
[----:B------:R-:W-:Y:S02]  /*01e0*/  USHF.L.U32 UR7, UR6, 0xb, URZ ;  /* 0x0000000b06077899 */ /* 0x000fe4000800063f */
[----:B------:R-:W-:Y:S02]  /*01f0*/  USHF.L.U32 UR6, UR6, 0x1, URZ ;  /* 0x0000000106067899 */ /* 0x000fe4000800063f */
[----:B0-----:R-:W-:Y:S02]  /*0200*/  ULEA UR8, UR8, UR4, 0x18 ;  /* 0x0000000408087291 */ /* 0x001fe4000f8ec03f */
[----:B------:R-:W-:-:S04]  /*0210*/  UIADD3 UR4, -UR5, 0x100000, URZ ;  /* 0x0010000005047890 */ /* 0x000fc8000fffe13f */
[----:B------:R-:W-:Y:S02]  /*0220*/  USHF.L.U32 UR5, UR4, 0xb, URZ ;  /* 0x0000000b04057899 */ /* 0x000fe4000800063f */
[----:B------:R-:W-:Y:S01]  /*0230*/  USHF.L.U32 UR4, UR4, 0x1, URZ ;  /* 0x0000000104047899 */ /* 0x000fe2000800063f */
[----:B------:R-:W0:Y:S11]  /*0240*/  FENCE.VIEW.ASYNC.S ;  /* 0x00000000000073c6 */ /* 0x000e360000000000 */
[----:B0-----:R0:W1:Y:S01]  /*0250*/  SYNCS.EXCH.64 URZ, [UR8], UR4 ;  /* 0x00000004083f75b2 */ /* 0x0010620008000100 */
[----:B------:R0:W2:Y:S01]  /*0260*/  SYNCS.EXCH.64 URZ, [UR8+0x110], UR6 ;  /* 0x00011006083f75b2 */ /* 0x0000a20008000100 */
[----:B------:R0:W3:Y:S01]  /*0270*/  SYNCS.EXCH.64 URZ, [UR8+0x8], UR4 ;  /* 0x00000804083f75b2 */ /* 0x0000e20008000100 */
[----:B------:R0:W4:Y:S01]  /*0280*/  SYNCS.EXCH.64 URZ, [UR8+0x118], UR6 ;  /* 0x00011806083f75b2 */ /* 0x0001220008000100 */
[----:B------:R0:W0:Y:S01]  /*0290*/  SYNCS.EXCH.64 URZ, [UR8+0x10], UR4 ;  /* 0x00001004083f75b2 */ /* 0x0000220008000100 */
        /* <DEDUP_REMOVED lines=63> */
[----:B-1234-:R-:W-:Y:S01]  /*0690*/  NOP ;  /* 0x0000000000007918 */ /* 0x01efe20000000000 */
.L_x_3:
[----:B0-----:R-:W-:Y:S05]  /*06a0*/  BSYNC B0 ;  /* 0x0000000000007941 */ /* 0x001fea0003800000 */
.L_x_2:
[----:B------:R-:W-:Y:S01]  /*06b0*/  SHF.R.S32.HI R4, RZ, 0x1f, R71 ;  /* 0x0000001fff047819 */ /* 0x000fe20000011447 */
[----:B------:R-:W0:Y:S01]  /*06c0*/  SHFL.IDX PT, R0, R0, RZ, 0x1f ;  /* 0x00001fff00007589 */ /* 0x000e2200000e0000 */
[----:B------:R-:W1:Y:S01]  /*06d0*/  S2UR UR8, SR_CTAID.X ;  /* 0x00000000000879c3 */ /* 0x000e620000002500 */
[----:B------:R-:W-:Y:S02]  /*06e0*/  ELECT P0, URZ, PT ;  /* 0x00000000003f782f */ /* 0x000fe40003800000 */
[----:B------:R-:W-:Y:S01]  /*06f0*/  LEA.HI R4, R4, R71, RZ, 0x7 ;  /* 0x0000004704047211 */ /* 0x000fe200078f38ff */
[----:B------:R-:W-:Y:S01]  /*0700*/  ULDC UR4, c[0x0][0x150] ;  /* 0x0000540000047ab9 */ /* 0x000fe20000000800 */
[----:B------:R-:W-:Y:S01]  /*0710*/  SHF.R.S32.HI R6, RZ, 0x1f, R5 ;  /* 0x0000001fff067819 */ /* 0x000fe20000011405 */
[----:B------:R-:W-:Y:S01]  /*0720*/  NOP ;  /* 0x0000000000007918 */ /* 0x000fe20000000000 */
[----:B------:R-:W-:Y:S01]  /*0730*/  LOP3.LUT R4, R4, 0xffffff80, RZ, 0xc0, !PT ;  /* 0xffffff8004047812 */ /* 0x000fe200078ec0ff */
[----:B------:R-:W-:Y:S01]  /*0740*/  NOP ;  /* 0x0000000000007918 */ /* 0x000fe20000000000 */
[----:B------:R-:W-:Y:S01]  /*0750*/  LEA.HI R6, R6, R5, RZ, 0x2 ;  /* 0x0000000506067211 */ /* 0x000fe200078f10ff */
[----:B------:R-:W2:Y:S01]  /*0760*/  LDC R11, c[0x0][0x144] ;  /* 0x00005100ff0b7b82 */ /* 0x000ea20000000800 */
[----:B------:R-:W-:Y:S01]  /*0770*/  IMAD.MOV.U32 R22, RZ, RZ, 0x1 ;  /* 0x00000001ff167424 */ /* 0x000fe200078e00ff */
[----:B------:R-:W-:Y:S01]  /*0780*/  ISETP.NE.AND P3, PT, R2, RZ, PT ;  /* 0x000000ff0200720c */ /* 0x000fe20003f65270 */
[----:B------:R-:W-:Y:S01]  /*0790*/  IMAD.IADD R8, R71, 0x1, -R4 ;  /* 0x0000000147087824 */ /* 0x000fe200078e0a04 */
[----:B------:R-:W-:Y:S01]  /*07a0*/  LOP3.LUT R6, R6, 0x3ffffffc, RZ, 0xc0, !PT ;  /* 0x3ffffffc06067812 */ /* 0x000fe200078ec0ff */
[----:B------:R-:W3:Y:S03]  /*07b0*/  S2R R4, SR_CTAID.Y ;  /* 0x0000000000047919 */ /* 0x000ee60000002600 */
[----:B------:R-:W-:Y:S01]  /*07c0*/  SHF.R.S32.HI R9, RZ, 0x1f, R8 ;  /* 0x0000001fff097819 */ /* 0x000fe20000011408 */
[----:B------:R-:W-:Y:S01]  /*07d0*/  IMAD.IADD R6, R5, 0x1, -R6 ;  /* 0x0000000105067824 */ /* 0x000fe200078e0a06 */
[----:B------:R-:W4:Y:S02]  /*07e0*/  LDC R13, c[0x0][0x140] ;  /* 0x00005000ff0d7b82 */ /* 0x000f240000000800 */
[----:B------:R-:W-:-:S02]  /*07f0*/  LEA.HI R9, R9, R8, RZ, 0x3 ;  /* 0x0000000809097211 */ /* 0x000fc400078f18ff */
[----:B0-----:R-:W-:Y:S02]  /*0800*/  ISETP.NE.OR P0, PT, R0, RZ, !P0 ;  /* 0x000000ff0000720c */ /* 0x001fe40004705670 */
[--C-:B------:R-:W-:Y:S02]  /*0810*/  SHF.R.S32.HI R0, RZ, 0x3, R9.reuse ;  /* 0x00000003ff007819 */ /* 0x100fe40000011409 */
[----:B-1----:R-:W-:Y:S02]  /*0820*/  I2FP.F32.U32 R10, UR8 ;  /* 0x00000008000a7c45 */ /* 0x002fe40008201000 */
[----:B------:R-:W-:-:S03]  /*0830*/  SHF.R.S32.HI R9, RZ, 0x1f, R9 ;  /* 0x0000001fff097819 */ /* 0x000fc60000011409 */
[----:B------:R-:W-:Y:S01]  /*0840*/  FMUL R10, R10, UR4 ;  /* 0x000000040a0a7c20 */ /* 0x000fe20008400000 */
[----:B------:R-:W-:Y:S01]  /*0850*/  LEA.HI R9, R9, R0, RZ, 0x2 ;  /* 0x0000000009097211 */ /* 0x000fe200078f10ff */
[----:B------:R-:W-:Y:S02]  /*0860*/  ULDC UR4, c[0x0][0x154] ;  /* 0x0000550000047ab9 */ /* 0x000fe40000000800 */
[----:B------:R-:W-:Y:S01]  /*0870*/  VOTEU.ALL UP0, P0 ;  /* 0x00000000003f7886 */ /* 0x000fe20000000000 */
[----:B------:R-:W-:Y:S01]  /*0880*/  LOP3.LUT R9, R9, 0xfffffffc, RZ, 0xc0, !PT ;  /* 0xfffffffc09097812 */ /* 0x000fe200078ec0ff */
[----:B------:R-:W0:Y:S01]  /*0890*/  F2I.U32.TRUNC.NTZ R10, R10 ;  /* 0x0000000a000a7305 */ /* 0x000e22000020f000 */
[----:B------:R-:W-:Y:S02]  /*08a0*/  VOTEU.ALL UP1, P0 ;  /* 0x00000000003f7886 */ /* 0x000fe40000020000 */
[----:B------:R-:W1:Y:S01]  /*08b0*/  @!UP0 S2UR UR7, SR_CgaCtaId ;  /* 0x00000000000789c3 */ /* 0x000e620000008800 */
[----:B------:R-:W-:Y:S01]  /*08c0*/  IMAD.IADD R9, R0, 0x1, -R9 ;  /* 0x0000000100097824 */ /* 0x000fe200078e0a09 */
[----:B------:R-:W-:Y:S01]  /*08d0*/  SHF.R.S32.HI R0, RZ, 0x1f, R3 ;  /* 0x0000001fff007819 */ /* 0x000fe20000011403 */
[----:B------:R-:W-:Y:S01]  /*08e0*/  @!UP0 UMOV UR6, 0x400 ;  /* 0x0000040000068882 */ /* 0x000fe20000000000 */
[----:B----4-:R-:W-:Y:S01]  /*08f0*/  ISETP.EQ.U32.AND P2, PT, R13, 0x1, PT ;  /* 0x000000010d00780c */ /* 0x010fe20003f42070 */
[----:B------:R-:W-:Y:S01]  /*0900*/  IMAD R19, R6, 0x4, R9 ;  /* 0x0000000406137824 */ /* 0x000fe200078e0209 */
[----:B---3--:R-:W-:-:S02]  /*0910*/  I2FP.F32.U32 R12, R4 ;  /* 0x00000004000c7245 */ /* 0x008fc40000201000 */
[----:B------:R-:W3:Y:S01]  /*0920*/  LDC R9, c[0x0][0x148] ;  /* 0x00005200ff097b82 */ /* 0x000ee20000000800 */
[----:B------:R-:W-:Y:S02]  /*0930*/  LEA.HI R0, R0, R3, RZ, 0x2 ;  /* 0x0000000300007211 */ /* 0x000fe400078f10ff */
[----:B------:R-:W-:Y:S01]  /*0940*/  LEA.HI R6, R19, R19, RZ, 0x1 ;  /* 0x0000001313067211 */ /* 0x000fe200078f08ff */
[----:B0-----:R-:W-:Y:S02]  /*0950*/  IMAD.MOV R14, RZ, RZ, -R10 ;  /* 0x000000ffff0e7224 */ /* 0x001fe400078e0a0a */
[----:B------:R-:W-:Y:S01]  /*0960*/  FMUL R12, R12, UR4 ;  /* 0x000000040c0c7c20 */ /* 0x000fe20008400000 */
[----:B------:R-:W-:Y:S01]  /*0970*/  LOP3.LUT R0, R0, 0xfffffffc, RZ, 0xc0, !PT ;  /* 0xfffffffc00007812 */ /* 0x000fe200078ec0ff */
[----:B------:R-:W-:Y:S01]  /*0980*/  UMOV UR4, 0x20 ;  /* 0x0000002000047882 */ /* 0x000fe20000000000 */
[----:B------:R-:W-:Y:S01]  /*0990*/  LOP3.LUT R10, R6, 0xfffffffe, RZ, 0xc0, !PT ;  /* 0xfffffffe060a7812 */ /* 0x000fe200078ec0ff */
[----:B--2---:R-:W-:Y:S01]  /*09a0*/  IMAD R6, R11, R14, UR8 ;  /* 0x000000080b067e24 */ /* 0x004fe2000f8e020e */
[----:B------:R-:W-:-:S04]  /*09b0*/  @!UP0 UIADD3 UR4, -UR4, 0x100000, URZ ;  /* 0x0010000004048890 */ /* 0x000fc8000fffe13f */
[----:B------:R-:W-:Y:S02]  /*09c0*/  @!UP0 USHF.L.U32 UR5, UR4, 0xb, URZ ;  /* 0x0000000b04058899 */ /* 0x000fe4000800063f */
[----:B------:R-:W-:Y:S01]  /*09d0*/  @!UP0 USHF.L.U32 UR4, UR4, 0x1, URZ ;  /* 0x0000000104048899 */ /* 0x000fe2000800063f */
[----:B------:R-:W0:Y:S01]  /*09e0*/  F2I.U32.TRUNC.NTZ R12, R12 ;  /* 0x0000000c000c7305 */ /* 0x000e22000020f000 */
[----:B------:R-:W-:Y:S02]  /*09f0*/  IMAD.IADD R3, R3, 0x1, -R0 ;  /* 0x0000000103037824 */ /* 0x000fe400078e0a00 */
[C---:B------:R-:W-:Y:S02]  /*0a00*/  IMAD.IADD R11, R19.reuse, 0x1, -R10 ;  /* 0x00000001130b7824 */ /* 0x040fe400078e0a0a */
[----:B------:R-:W-:Y:S01]  /*0a10*/  IMAD.SHL.U32 R10, R19, 0x4, RZ ;  /* 0x00000004130a7824 */ /* 0x000fe200078e00ff */
[----:B-1----:R-:W-:Y:S01]  /*0a20*/  @!UP0 ULEA UR6, UR7, UR6, 0x18 ;  /* 0x0000000607068291 */ /* 0x002fe2000f8ec03f */
[----:B------:R-:W-:Y:S01]  /*0a30*/  ISETP.NE.AND P1, PT, R3, 0x3, PT ;  /* 0x000000030300780c */ /* 0x000fe20003f25270 */
[----:B------:R-:W-:Y:S01]  /*0a40*/  VOTEU.ALL UP0, P0 ;  /* 0x00000000003f7886 */ /* 0x000fe20000000000 */
[----:B------:R-:W-:-:S02]  /*0a50*/  ISETP.NE.AND P4, PT, R11, R6, PT ;  /* 0x000000060b00720c */ /* 0x000fc40003f85270 */
[----:B------:R-:W-:Y:S02]  /*0a60*/  LOP3.LUT R19, R19, 0xc, R10, 0x78, !PT ;  /* 0x0000000c13137812 */ /* 0x000fe400078e780a */
[----:B------:R-:W-:Y:S01]  /*0a70*/  LOP3.LUT P0, RZ, R8, 0x7, RZ, 0xc0, !PT ;  /* 0x0000000708ff7812 */ /* 0x000fe2000780c0ff */
[C---:B------:R-:W-:Y:S01]  /*0a80*/  VIADD R8, R2.reuse, 0xffffffff ;  /* 0xffffffff02087836 */ /* 0x040fe20000000000 */
[----:B------:R-:W-:Y:S01]  /*0a90*/  ISETP.EQ.OR P1, PT, R3, RZ, !P1 ;  /* 0x000000ff0300720c */ /* 0x000fe20004f22670 */
[----:B0-----:R-:W-:Y:S01]  /*0aa0*/  IMAD.MOV R23, RZ, RZ, -R12 ;  /* 0x000000ffff177224 */ /* 0x001fe200078e0a0c */
[----:B------:R-:W-:Y:S01]  /*0ab0*/  ISETP.LT.U32.AND P0, PT, R19, 0x2, !P0 ;  /* 0x000000021300780c */ /* 0x000fe20004701070 */
[----:B------:R-:W0:Y:S02]  /*0ac0*/  FENCE.VIEW.ASYNC.S ;  /* 0x00000000000073c6 */ /* 0x000e240000000000 */
[----:B0-----:R0:W1:Y:S01]  /*0ad0*/  @!UP0 SYNCS.EXCH.64 URZ, [UR6+0x230], UR4 ;  /* 0x00023004063f85b2 */ /* 0x0010620008000100 */
[----:B------:R-:W-:Y:S01]  /*0ae0*/  ISETP.EQ.AND P1, PT, R2, RZ, P1 ;  /* 0x000000ff0200720c */ /* 0x000fe20000f22270 */
[----:B---3--:R-:W-:Y:S01]  /*0af0*/  IMAD R11, R9, R23, R4 ;  /* 0x00000017090b7224 */ /* 0x008fe200078e0204 */
[----:B------:R-:W-:-:S02]  /*0b00*/  ISETP.GE.U32.AND P6, PT, R8, 0x2, PT ;  /* 0x000000020800780c */ /* 0x000fc40003fc6070 */
[----:B------:R-:W-:Y:S02]  /*0b10*/  @P4 LEA.HI R0, R19, R19, RZ, 0x1 ;  /* 0x0000001313004211 */ /* 0x000fe400078f08ff */
[----:B------:R-:W-:Y:S02]  /*0b20*/  SEL R18, RZ, 0x1, !P1 ;  /* 0x00000001ff127807 */ /* 0x000fe40004800000 */
[----:B------:R-:W-:Y:S02]  /*0b30*/  @P4 SHF.R.S32.HI R0, RZ, 0x1, R0 ;  /* 0x00000001ff004819 */ /* 0x000fe40000011400 */
[----:B------:R-:W-:Y:S02]  /*0b40*/  SEL R18, R18, 0x2, P6 ;  /* 0x0000000212127807 */ /* 0x000fe40003000000 */
[----:B------:R-:W-:Y:S02]  /*0b50*/  @P4 ISETP.NE.AND P5, PT, R0, R11, PT ;  /* 0x0000000b0000420c */ /* 0x000fe40003fa5270 */
[----:B------:R-:W-:Y:S01]  /*0b60*/  SEL R11, RZ, 0x1, !P0 ;  /* 0x00000001ff0b7807 */ /* 0x000fe20004000000 */
[----:B------:R0:W2:Y:S01]  /*0b70*/  @!UP1 SYNCS.EXCH.64 URZ, [UR6+0x238], UR4 ;  /* 0x00023804063f95b2 */ /* 0x0000a20008000100 */
[----:B------:R-:W-:Y:S01]  /*0b80*/  @P4 SEL R22, RZ, 0x1, P5 ;  /* 0x00000001ff164807 */ /* 0x000fe20002800000 */
[----:B------:R-:W-:Y:S01]  /*0b90*/  NOP ;  /* 0x0000000000007918 */ /* 0x000fe20000000000 */
[----:B------:R-:W-:-:S02]  /*0ba0*/  LOP3.LUT R0, R71, 0x7f, RZ, 0xc0, !PT ;  /* 0x0000007f47007812 */ /* 0x000fc400078ec0ff */
[----:B------:R-:W-:Y:S01]  /*0bb0*/  LOP3.LUT R22, R22, R11, RZ, 0xc0, !PT ;  /* 0x0000000b16167212 */ /* 0x000fe200078ec0ff */
[----:B01----:R-:W-:Y:S06]  /*0bc0*/  @!P2 BRA `(.L_x_4) ;  /* 0x000000000008a947 */ /* 0x003fec0003800000 */
[----:B--2---:R-:W-:Y:S01]  /*0bd0*/  UCGABAR_ARV ;  /* 0x00000000000079c7 */ /* 0x004fe20008000000 */
[----:B------:R-:W-:Y:S05]  /*0be0*/  BRA `(.L_x_5) ;  /* 0x0000000000047947 */ /* 0x000fea0003800000 */
.L_x_4:
[----:B--2---:R-:W-:Y:S01]  /*0bf0*/  NOP ;  /* 0x0000000000007918 */ /* 0x004fe20000000000 */
.L_x_5:
[----:B------:R-:W0:Y:S01]  /*0c00*/  LDC R2, c[0x0][0x65c] ;  /* 0x00019700ff027b82 */ /* 0x000e220000000800 */
[----:B------:R-:W-:Y:S02]  /*0c10*/  IMAD.U32 R10, RZ, RZ, UR8 ;  /* 0x00000008ff0a7e24 */ /* 0x000fe4000f8e00ff */
[----:B------:R-:W-:Y:S01]  /*0c20*/  IMAD.MOV.U32 R11, RZ, RZ, RZ ;  /* 0x000000ffff0b7224 */ /* 0x000fe200078e00ff */
[----:B0-----:R-:W-:-:S04]  /*0c30*/  ISETP.NE.AND P1, PT, R2, 0x1, PT ;  /* 0x000000010200780c */ /* 0x001fc80003f25270 */
[----:B------:R-:W-:-:S09]  /*0c40*/  P2R R5, PR, RZ, 0x2 ;  /* 0x00000002ff057803 */ /* 0x000fd20000000000 */
[----:B------:R-:W0:Y:S01]  /*0c50*/  @P1 LDC R17, c[0x0][0x10] ;  /* 0x00000400ff111b82 */ /* 0x000e220000000800 */
[----:B------:R-:W-:Y:S02]  /*0c60*/  @P1 IMAD.MOV.U32 R5, RZ, RZ, RZ ;  /* 0x000000ffff051224 */ /* 0x000fe400078e00ff */
[----:B------:R-:W-:-:S05]  /*0c70*/  @P1 IMAD.MOV.U32 R15, RZ, RZ, RZ ;  /* 0x000000ffff0f1224 */ /* 0x000fca00078e00ff */
[----:B------:R-:W1:Y:S01]  /*0c80*/  @!P1 LDC R13, c[0x0][0xc] ;  /* 0x00000300ff0d9b82 */ /* 0x000e620000000800 */
[----:B------:R-:W-:Y:S01]  /*0c90*/  ULDC UR4, c[0x0][0xc] ;  /* 0x0000030000047ab9 */ /* 0x000fe20000000800 */
[----:B------:R-:W-:Y:S01]  /*0ca0*/  ULDC UR5, c[0x0][0x10] ;  /* 0x0000040000057ab9 */ /* 0x000fe20000000800 */
[----:B------:R-:W-:Y:S01]  /*0cb0*/  ULDC UR6, c[0x0][0x14] ;  /* 0x0000050000067ab9 */ /* 0x000fe20000000800 */
[----:B------:R-:W-:-:S04]  /*0cc0*/  UIMAD.WIDE.U32 UR4, UR4, UR5, URZ ;  /* 0x00000005040472a5 */ /* 0x000fc8000f8e003f */
[----:B------:R-:W-:Y:S02]  /*0cd0*/  UIMAD.WIDE.U32 UR36, UR4, UR6, URZ ;  /* 0x00000006042472a5 */ /* 0x000fe4000f8e003f */
[----:B------:R-:W-:-:S04]  /*0ce0*/  UIMAD UR42, UR5, UR6, URZ ;  /* 0x00000006052a72a4 */ /* 0x000fc8000f8e023f */
[----:B------:R-:W-:Y:S01]  /*0cf0*/  UIADD3 UR42, UR37, UR42, URZ ;  /* 0x0000002a252a7290 */ /* 0x000fe2000fffe03f */
[----:B0-----:R-:W-:-:S04]  /*0d00*/  @P1 IMAD.WIDE.U32 R16, R17, UR8, R4 ;  /* 0x0000000811101c25 */ /* 0x001fc8000f8e0004 */
[----:B------:R-:W-:Y:S02]  /*0d10*/  @P1 IMAD.IADD R17, R17, 0x1, R15 ;  /* 0x0000000111111824 */ /* 0x000fe400078e020f */
[----:B-1----:R-:W-:-:S04]  /*0d20*/  @!P1 IMAD.WIDE.U32 R10, R4, R13, R10 ;  /* 0x0000000d040a9225 */ /* 0x002fc800078e000a */
[----:B------:R-:W-:Y:S02]  /*0d30*/  @!P1 IMAD.MOV.U32 R16, RZ, RZ, R10 ;  /* 0x000000ffff109224 */ /* 0x000fe400078e000a */
[----:B------:R-:W-:Y:S01]  /*0d40*/  @!P1 IMAD.MOV.U32 R17, RZ, RZ, R11 ;  /* 0x000000ffff119224 */ /* 0x000fe200078e000b */
[----:B------:R-:W-:Y:S06]  /*0d50*/  @!P2 BRA `(.L_x_6) ;  /* 0x00000000000ca947 */ /* 0x000fec0003800000 */
[----:B------:R-:W-:Y:S01]  /*0d60*/  UCGABAR_WAIT ;  /* 0x0000000000007dc7 */ /* 0x000fe20008000000 */
[----:B------:R-:W-:Y:S01]  /*0d70*/  CCTL.IVALL ;  /* 0x00000000ff00798f */ /* 0x000fe20002000000 */
[----:B------:R-:W-:Y:S05]  /*0d80*/  BRA `(.L_x_7) ;  /* 0x0000000000047947 */ /* 0x000fea0003800000 */
.L_x_6:
[----:B------:R-:W-:Y:S06]  /*0d90*/  BAR.SYNC.DEFER_BLOCKING 0x0 ;  /* 0x0000000000007b1d */ /* 0x000fec0000010000 */
.L_x_7:
[----:B------:R-:W-:Y:S05]  /*0da0*/  @!P3 BRA `(.L_x_8) ;  /* 0x0000004400f0b947 */ /* 0x000fea0003800000 */
[----:B------:R-:W-:-:S13]  /*0db0*/  ISETP.GT.U32.AND P0, PT, R8, 0x1, PT ;  /* 0x000000010800780c */ /* 0x000fda0003f04070 */
[----:B------:R-:W-:Y:S05]  /*0dc0*/  @P0 EXIT ;  /* 0x000000000000094d */ /* 0x000fea0003800000 */
[----:B------:R-:W-:Y:S01]  /*0dd0*/  ULDC.64 UR4, c[0x0][0x650] ;  /* 0x0001940000047ab9 */ /* 0x000fe20000000a00 */
[----:B------:R-:W-:Y:S01]  /*0de0*/  PRMT R3, RZ, 0x7610, R3 ;  /* 0x00007610ff037816 */ /* 0x000fe20000000003 */
[----:B------:R-:W-:Y:S01]  /*0df0*/  IMAD.MOV.U32 R79, RZ, RZ, -0x1 ;  /* 0xffffffffff4f7424 */ /* 0x000fe200078e00ff */
[----:B------:R-:W-:Y:S01]  /*0e00*/  ISETP.GE.U32.AND P0, PT, R16, UR4, PT ;  /* 0x0000000410007c0c */ /* 0x000fe2000bf06070 */
[----:B------:R-:W-:Y:S02]  /*0e10*/  IMAD.MOV.U32 R78, RZ, RZ, -0x1 ;  /* 0xffffffffff4e7424 */ /* 0x000fe400078e00ff */
[----:B------:R-:W-:Y:S01]  /*0e20*/  IMAD.MOV.U32 R77, RZ, RZ, -0x1 ;  /* 0xffffffffff4d7424 */ /* 0x000fe200078e00ff */
[----:B------:R-:W-:-:S13]  /*0e30*/  ISETP.GE.U32.AND.EX P0, PT, R17, UR5, PT, P0 ;  /* 0x0000000511007c0c */ /* 0x000fda000bf06100 */
[----:B------:R-:W-:Y:S05]  /*0e40*/  @P0 BRA `(.L_x_9) ;  /* 0x0000000400280947 */ /* 0x000fea0003800000 */
[----:B------:R-:W0:Y:S01]  /*0e50*/  LDC.64 R24, c[0x0][0x628] ;  /* 0x00018a00ff187b82 */ /* 0x000e220000000a00 */
[----:B------:R-:W-:Y:S02]  /*0e60*/  IMAD.MOV.U32 R10, RZ, RZ, R16 ;  /* 0x000000ffff0a7224 */ /* 0x000fe400078e0010 */
[----:B------:R-:W-:-:S05]  /*0e70*/  IMAD.MOV.U32 R11, RZ, RZ, R17 ;  /* 0x000000ffff0b7224 */ /* 0x000fca00078e0011 */
[----:B------:R-:W1:Y:S08]  /*0e80*/  LDC R8, c[0x0][0x630] ;  /* 0x00018c00ff087b82 */ /* 0x000e700000000800 */
[----:B------:R-:W2:Y:S01]  /*0e90*/  LDC.64 R26, c[0x0][0x620] ;  /* 0x00018800ff1a7b82 */ /* 0x000ea20000000a00 */
[----:B0-----:R-:W-:-:S04]  /*0ea0*/  ISETP.NE.U32.AND P0, PT, R24, RZ, PT ;  /* 0x000000ff1800720c */ /* 0x001fc80003f05070 */
[----:B------:R-:W-:-:S13]  /*0eb0*/  ISETP.NE.AND.EX P0, PT, R25, RZ, PT, P0 ;  /* 0x000000ff1900720c */ /* 0x000fda0003f05300 */
[----:B-12---:R-:W-:Y:S05]  /*0ec0*/  @!P0 BRA `(.L_x_10) ;  /* 0x0000000000288947 */ /* 0x006fea0003800000 */
[----:B------:R-:W0:Y:S02]  /*0ed0*/  LDC R3, c[0x0][0x634] ;  /* 0x00018d00ff037b82 */ /* 0x000e240000000800 */
[----:B0-----:R-:W-:-:S05]  /*0ee0*/  IADD3 R3, P0, R16, R3, RZ ;  /* 0x0000000310037210 */ /* 0x001fca0007f1e0ff */
[----:B------:R-:W-:-:S04]  /*0ef0*/  IMAD.X R21, RZ, RZ, R17, P0 ;  /* 0x000000ffff157224 */ /* 0x000fc800000e0611 */
[----:B------:R-:W-:-:S04]  /*0f00*/  IMAD.WIDE.U32 R10, R21, R24, RZ ;  /* 0x00000018150a7225 */ /* 0x000fc800078e00ff */
[----:B------:R-:W-:-:S04]  /*0f10*/  IMAD.WIDE.U32 R12, P0, R3, R25, R10 ;  /* 0x00000019030c7225 */ /* 0x000fc8000780000a */
[----:B------:R-:W-:-:S04]  /*0f20*/  IMAD.WIDE.U32 R10, R3, R24, RZ ;  /* 0x00000018030a7225 */ /* 0x000fc800078e00ff */
[----:B------:R-:W-:Y:S01]  /*0f30*/  IMAD.X R15, RZ, RZ, RZ, P0 ;  /* 0x000000ffff0f7224 */ /* 0x000fe200000e06ff */
[----:B------:R-:W-:Y:S01]  /*0f40*/  IADD3 RZ, P0, R11, R12, RZ ;  /* 0x0000000c0bff7210 */ /* 0x000fe20007f1e0ff */
[----:B------:R-:W-:-:S04]  /*0f50*/  IMAD.MOV.U32 R14, RZ, RZ, R13 ;  /* 0x000000ffff0e7224 */ /* 0x000fc800078e000d */
[----:B------:R-:W-:-:S08]  /*0f60*/  IMAD.WIDE.U32.X R10, R21, R25, R14, P0 ;  /* 0x00000019150a7225 */ /* 0x000fd000000e040e */
.L_x_10:
[----:B------:R-:W0:Y:S01]  /*0f70*/  LDC.64 R30, c[0x0][0x640] ;  /* 0x00019000ff1e7b82 */ /* 0x000e220000000a00 */
[-CC-:B------:R-:W-:Y:S01]  /*0f80*/  SHF.R.U64 R77, R10, R8.reuse, R11.reuse ;  /* 0x000000080a4d7219 */ /* 0x180fe2000000120b */
[----:B------:R-:W-:Y:S01]  /*0f90*/  IMAD R29, R9, R23, R4 ;  /* 0x00000017091d7224 */ /* 0x000fe200078e0204 */
[----:B------:R-:W-:Y:S01]  /*0fa0*/  SHF.R.U32.HI R3, RZ, R8, R11 ;  /* 0x00000008ff037219 */ /* 0x000fe2000001160b */
[----:B------:R-:W-:Y:S01]  /*0fb0*/  IMAD.MOV.U32 R23, RZ, RZ, 0x1 ;  /* 0x00000001ff177424 */ /* 0x000fe200078e00ff */
[----:B------:R-:W-:-:S03]  /*0fc0*/  IADD3 R5, P0, RZ, -R77, RZ ;  /* 0x8000004dff057210 */ /* 0x000fc60007f1e0ff */
[----:B------:R-:W1:Y:S02]  /*0fd0*/  LDC R12, c[0x0][0x618] ;  /* 0x00018600ff0c7b82 */ /* 0x000e640000000800 */
[----:B------:R-:W-:Y:S02]  /*0fe0*/  IMAD.X R3, RZ, RZ, ~R3, P0 ;  /* 0x000000ffff037224 */ /* 0x000fe400000e0e03 */
[----:B------:R-:W-:-:S04]  /*0ff0*/  IMAD.WIDE.U32 R10, R5, R26, R16 ;  /* 0x0000001a050a7225 */ /* 0x000fc800078e0010 */
[----:B------:R-:W2:Y:S01]  /*1000*/  LDC R20, c[0x0][0x608] ;  /* 0x00018200ff147b82 */ /* 0x000ea20000000800 */
[----:B------:R-:W-:Y:S02]  /*1010*/  IMAD R8, R3, R26, RZ ;  /* 0x0000001a03087224 */ /* 0x000fe400078e02ff */
[----:B------:R-:W-:Y:S02]  /*1020*/  IMAD.MOV.U32 R3, RZ, RZ, -0x1 ;  /* 0xffffffffff037424 */ /* 0x000fe400078e00ff */
[----:B------:R-:W-:-:S03]  /*1030*/  IMAD R5, R5, R27, R8 ;  /* 0x0000001b05057224 */ /* 0x000fc600078e0208 */
[----:B------:R-:W3:Y:S01]  /*1040*/  LDC R28, c[0x0][0x658] ;  /* 0x00019600ff1c7b82 */ /* 0x000ee20000000800 */
[----:B------:R-:W-:Y:S01]  /*1050*/  IMAD.IADD R5, R11, 0x1, R5 ;  /* 0x000000010b057824 */ /* 0x000fe200078e0205 */
[----:B0-----:R-:W-:-:S04]  /*1060*/  ISETP.NE.U32.AND P0, PT, R30, RZ, PT ;  /* 0x000000ff1e00720c */ /* 0x001fc80003f05070 */
[----:B------:R-:W-:Y:S02]  /*1070*/  ISETP.NE.AND.EX P0, PT, R31, RZ, PT, P0 ;  /* 0x000000ff1f00720c */ /* 0x000fe40003f05300 */
[----:B------:R-:W0:Y:S01]  /*1080*/  LDC R24, c[0x0][0x600] ;  /* 0x00018000ff187b82 */ /* 0x000e220000000800 */
[-CC-:B-1----:R-:W-:Y:S02]  /*1090*/  SHF.R.U64 R14, R10, R12.reuse, R5.reuse ;  /* 0x0000000c0a0e7219 */ /* 0x182fe40000001205 */
[----:B------:R-:W-:-:S05]  /*10a0*/  SHF.R.U32.HI R5, RZ, R12, R5 ;  /* 0x0000000cff057219 */ /* 0x000fca0000011605 */
[----:B------:R-:W1:Y:S01]  /*10b0*/  LDC R15, c[0x0][0x648] ;  /* 0x00019200ff0f7b82 */ /* 0x000e620000000800 */
[-CC-:B--2---:R-:W-:Y:S02]  /*10c0*/  SHF.R.U64 R27, R14, R20.reuse, R5.reuse ;  /* 0x000000140e1b7219 */ /* 0x184fe40000001205 */
[----:B------:R-:W-:-:S05]  /*10d0*/  SHF.R.U32.HI R5, RZ, R20, R5 ;  /* 0x00000014ff057219 */ /* 0x000fca0000011605 */
[----:B------:R-:W2:Y:S01]  /*10e0*/  LDC R21, c[0x0][0x638] ;  /* 0x00018e00ff157b82 */ /* 0x000ea20000000800 */
[-CC-:B---3--:R-:W-:Y:S02]  /*10f0*/  SHF.R.U64 R20, R27, R28.reuse, R5.reuse ;  /* 0x0000001c1b147219 */ /* 0x188fe40000001205 */
[-C--:B------:R-:W-:Y:S02]  /*1100*/  SHF.L.U32 R3, R3, R28.reuse, RZ ;  /* 0x0000001c03037219 */ /* 0x080fe400000006ff */
[----:B------:R-:W-:Y:S01]  /*1110*/  SHF.R.U32.HI R5, RZ, R28, R5 ;  /* 0x0000001cff057219 */ /* 0x000fe20000011605 */
[----:B------:R-:W-:Y:S01]  /*1120*/  IMAD.MOV.U32 R4, RZ, RZ, R20 ;  /* 0x000000ffff047224 */ /* 0x000fe200078e0014 */
[----:B------:R-:W-:Y:S01]  /*1130*/  LOP3.LUT R12, RZ, R3, RZ, 0x33, !PT ;  /* 0x00000003ff0c7212 */ /* 0x000fe200078e33ff */
[----:B------:R-:W3:Y:S01]  /*1140*/  LDC R25, c[0x0][0x610] ;  /* 0x00018400ff197b82 */ /* 0x000ee20000000800 */
[----:B------:R-:W-:Y:S05]  /*1150*/  @!P0 BRA `(.L_x_11) ;  /* 0x0000000000288947 */ /* 0x000fea0003800000 */
[----:B------:R-:W4:Y:S02]  /*1160*/  LDC R3, c[0x0][0x64c] ;  /* 0x00019300ff037b82 */ /* 0x000f240000000800 */
[----:B----4-:R-:W-:-:S05]  /*1170*/  IADD3 R3, P0, R20, R3, RZ ;  /* 0x0000000314037210 */ /* 0x010fca0007f1e0ff */
        /* <DEDUP_REMOVED lines=8> */
.L_x_11:
[----:B-1----:R-:W-:Y:S01]  /*1200*/  SHF.R.U64 R4, R4, R15, R5 ;  /* 0x0000000f04047219 */ /* 0x002fe20000001205 */
[----:B0-----:R-:W-:Y:S01]  /*1210*/  VIADD R5, R24, 0xffffffff ;  /* 0xffffffff18057836 */ /* 0x001fe20000000000 */
[----:B------:R-:W-:Y:S02]  /*1220*/  SHF.L.U32 R3, R23, R28, RZ ;  /* 0x0000001c17037219 */ /* 0x000fe400000006ff */
[----:B------:R-:W-:Y:S01]  /*1230*/  LOP3.LUT R12, R27, R12, RZ, 0xc0, !PT ;  /* 0x0000000c1b0c7212 */ /* 0x000fe200078ec0ff */
[----:B------:R-:W-:Y:S01]  /*1240*/  IMAD.MOV R8, RZ, RZ, -R4 ;  /* 0x000000ffff087224 */ /* 0x000fe200078e0a04 */
[----:B------:R-:W-:Y:S02]  /*1250*/  SEL R6, R6, R29, !P1 ;  /* 0x0000001d06067207 */ /* 0x000fe40004800000 */
[----:B------:R-:W-:Y:S01]  /*1260*/  LOP3.LUT R5, R14, R5, RZ, 0xc0, !PT ;  /* 0x000000050e057212 */ /* 0x000fe200078ec0ff */
[----:B------:R-:W-:Y:S02]  /*1270*/  IMAD R9, R3, R4, R12 ;  /* 0x0000000403097224 */ /* 0x000fe400078e020c */
[----:B--2---:R-:W-:-:S02]  /*1280*/  IMAD R3, R8, R21, R20 ;  /* 0x0000001508037224 */ /* 0x004fc400078e0214 */
[----:B---3--:R-:W-:Y:S02]  /*1290*/  IMAD R6, R9, R25, R6 ;  /* 0x0000001909067224 */ /* 0x008fe400078e0206 */
[----:B------:R-:W-:Y:S02]  /*12a0*/  IMAD R79, R3, R24, R5 ;  /* 0x00000018034f7224 */ /* 0x000fe400078e0205 */
[----:B------:R-:W-:-:S03]  /*12b0*/  IMAD.MOV.U32 R4, RZ, RZ, 0x1 ;  /* 0x00000001ff047424 */ /* 0x000fc600078e00ff */
[----:B------:R-:W-:Y:S02]  /*12c0*/  SEL R78, R79, R6, !P1 ;  /* 0x000000064f4e7207 */ /* 0x000fe40004800000 */
[----:B------:R-:W-:Y:S02]  /*12d0*/  PRMT R3, R4, 0x7610, R3 ;  /* 0x0000761004037816 */ /* 0x000fe40000000003 */
[----:B------:R-:W-:-:S07]  /*12e0*/  SEL R79, R6, R79, !P1 ;  /* 0x0000004f064f7207 */ /* 0x000fce0004800000 */
.L_x_9:
[----:B------:R-:W-:-:S08]  /*12f0*/  NOP ;  /* 0x0000000000007918 */ /* 0x000fd00000000000 */
[----:B------:R-:W0:Y:S02]  /*1300*/  USETMAXREG.TRY_ALLOC.CTAPOOL UP0, 0xe8 ;  /* 0x000000e8000079c8 */ /* 0x000e240008000600 */
[----:B0-----:R-:W-:-:S13]  /*1310*/  PLOP3.LUT P0, PT, PT, PT, UP0, 0x80, 0x0 ;  /* 0x000000000000781c */ /* 0x001fda0003f0f008 */
[----:B------:R-:W-:Y:S05]  /*1320*/  @!P0 BRA `(.L_x_9) ;  /* 0xfffffffc00f08947 */ /* 0x000fea000383ffff */
[----:B------:R-:W-:Y:S01]  /*1330*/  ULDC.64 UR4, c[0x0][0x598] ;  /* 0x0001660000047ab9 */ /* 0x000fe20000000a00 */
[----:B------:R-:W-:Y:S01]  /*1340*/  ULDC.64 UR38, c[0x0][0x208] ;  /* 0x0000820000267ab9 */ /* 0x000fe20000000a00 */
[----:B------:R-:W-:-:S04]  /*1350*/  ISETP.NE.U32.AND P0, PT, RZ, UR4, PT ;  /* 0x00000004ff007c0c */ /* 0x000fc8000bf05070 */
[----:B------:R-:W-:-:S13]  /*1360*/  ISETP.NE.AND.EX P0, PT, RZ, UR5, PT, P0 ;  /* 0x00000005ff007c0c */ /* 0x000fda000bf05300 */
[----:B------:R-:W-:Y:S05]  /*1370*/  @!P0 BRA `(.L_x_12) ;  /* 0x00000000001c8947 */ /* 0x000fea0003800000 */
[----:B------:R-:W0:Y:S02]  /*1380*/  LDC.64 R4, c[0x0][0x598] ;  /* 0x00016600ff047b82 */ /* 0x000e240000000a00 */
[----:B0-----:R-:W2:Y:S02]  /*1390*/  LDG.E.64 R4, desc[UR38][R4.64] ;  /* 0x0000002604047981 */ /* 0x001ea4000c1e1b00 */
[----:B--2---:R-:W-:-:S04]  /*13a0*/  ISETP.NE.U32.AND P0, PT, R4, RZ, PT ;  /* 0x000000ff0400720c */ /* 0x004fc80003f05070 */
[----:B------:R-:W-:-:S13]  /*13b0*/  ISETP.NE.AND.EX P0, PT, R5, RZ, PT, P0 ;  /* 0x000000ff0500720c */ /* 0x000fda0003f05300 */
[----:B------:R-:W-:Y:S05]  /*13c0*/  @!P0 BRA `(.L_x_12) ;  /* 0x0000000000088947 */ /* 0x000fea0003800000 */
[----:B------:R0:W5:Y:S01]  /*13d0*/  LD.E R23, desc[UR38][R4.64] ;  /* 0x0000002604177980 */ /* 0x000162000c101900 */
[----:B------:R-:W-:Y:S05]  /*13e0*/  BRA `(.L_x_13) ;  /* 0x0000000000247947 */ /* 0x000fea0003800000 */
.L_x_12:
[----:B------:R-:W-:Y:S02]  /*13f0*/  ULDC.64 UR4, c[0x0][0x588] ;  /* 0x0001620000047ab9 */ /* 0x000fe40000000a00 */
[----:B------:R-:W-:-:S04]  /*1400*/  ISETP.NE.U32.AND P0, PT, RZ, UR4, PT ;  /* 0x00000004ff007c0c */ /* 0x000fc8000bf05070 */
[----:B------:R-:W-:-:S13]  /*1410*/  ISETP.NE.AND.EX P0, PT, RZ, UR5, PT, P0 ;  /* 0x00000005ff007c0c */ /* 0x000fda000bf05300 */
[----:B------:R-:W-:Y:S05]  /*1420*/  @!P0 BRA `(.L_x_14) ;  /* 0x00000000000c8947 */ /* 0x000fea0003800000 */
[----:B------:R-:W0:Y:S02]  /*1430*/  LDC.64 R4, c[0x0][0x588] ;  /* 0x00016200ff047b82 */ /* 0x000e240000000a00 */
[----:B0-----:R1:W5:Y:S01]  /*1440*/  LDG.E R23, desc[UR38][R4.64] ;  /* 0x0000002604177981 */ /* 0x001362000c1e1900 */
[----:B------:R-:W-:Y:S05]  /*1450*/  BRA `(.L_x_13) ;  /* 0x0000000000087947 */ /* 0x000fea0003800000 */
.L_x_14:
[----:B------:R-:W-:Y:S02]  /*1460*/  ULDC UR4, c[0x0][0x580] ;  /* 0x0001600000047ab9 */ /* 0x000fe40000000800 */
[----:B------:R-:W-:-:S07]  /*1470*/  IMAD.U32 R23, RZ, RZ, UR4 ;  /* 0x00000004ff177e24 */ /* 0x000fce000f8e00ff */
.L_x_13:
[----:B------:R-:W-:Y:S02]  /*1480*/  ULDC.64 UR4, c[0x0][0x5a0] ;  /* 0x0001680000047ab9 */ /* 0x000fe40000000a00 */
[----:B------:R-:W-:-:S04]  /*1490*/  ISETP.NE.U32.AND P0, PT, RZ, UR4, PT ;  /* 0x00000004ff007c0c */ /* 0x000fc8000bf05070 */
[----:B------:R-:W-:-:S13]  /*14a0*/  ISETP.NE.AND.EX P0, PT, RZ, UR5, PT, P0 ;  /* 0x00000005ff007c0c */ /* 0x000fda000bf05300 */
[----:B------:R-:W-:Y:S05]  /*14b0*/  @!P0 BRA `(.L_x_15) ;  /* 0x00000000001c8947 */ /* 0x000fea0003800000 */
[----:B01----:R-:W0:Y:S02]  /*14c0*/  LDC.64 R4, c[0x0][0x5a0] ;  /* 0x00016800ff047b82 */ /* 0x003e240000000a00 */
[----:B0-----:R-:W2:Y:S02]  /*14d0*/  LDG.E.64 R4, desc[UR38][R4.64] ;  /* 0x0000002604047981 */ /* 0x001ea4000c1e1b00 */
[----:B--2---:R-:W-:-:S04]  /*14e0*/  ISETP.NE.U32.AND P0, PT, R4, RZ, PT ;  /* 0x000000ff0400720c */ /* 0x004fc80003f05070 */
[----:B------:R-:W-:-:S13]  /*14f0*/  ISETP.NE.AND.EX P0, PT, R5, RZ, PT, P0 ;  /* 0x000000ff0500720c */ /* 0x000fda0003f05300 */
[----:B------:R-:W-:Y:S05]  /*1500*/  @!P0 BRA `(.L_x_15) ;  /* 0x0000000000088947 */ /* 0x000fea0003800000 */
[----:B------:R0:W5:Y:S01]  /*1510*/  LD.E R66, desc[UR38][R4.64] ;  /* 0x0000002604427980 */ /* 0x000162000c101900 */
[----:B------:R-:W-:Y:S05]  /*1520*/  BRA `(.L_x_16) ;  /* 0x0000000000247947 */ /* 0x000fea0003800000 */
.L_x_15:
[----:B------:R-:W-:Y:S02]  /*1530*/  ULDC.64 UR4, c[0x0][0x590] ;  /* 0x0001640000047ab9 */ /* 0x000fe40000000a00 */
[----:B------:R-:W-:-:S04]  /*1540*/  ISETP.NE.U32.AND P0, PT, RZ, UR4, PT ;  /* 0x00000004ff007c0c */ /* 0x000fc8000bf05070 */
[----:B------:R-:W-:-:S13]  /*1550*/  ISETP.NE.AND.EX P0, PT, RZ, UR5, PT, P0 ;  /* 0x00000005ff007c0c */ /* 0x000fda000bf05300 */
[----:B------:R-:W-:Y:S05]  /*1560*/  @!P0 BRA `(.L_x_17) ;  /* 0x00000000000c8947 */ /* 0x000fea0003800000 */
[----:B------:R-:W2:Y:S02]  /*1570*/  LDC.64 R66, c[0x0][0x590] ;  /* 0x00016400ff427b82 */ /* 0x000ea40000000a00 */
[----:B--2---:R2:W5:Y:S01]  /*1580*/  LDG.E R66, desc[UR38][R66.64] ;  /* 0x0000002642427981 */ /* 0x004562000c1e1900 */
[----:B------:R-:W-:Y:S05]  /*1590*/  BRA `(.L_x_16) ;  /* 0x0000000000087947 */ /* 0x000fea0003800000 */
.L_x_17:
[----:B------:R-:W-:Y:S02]  /*15a0*/  ULDC UR4, c[0x0][0x584] ;  /* 0x0001610000047ab9 */ /* 0x000fe40000000800 */
[----:B------:R-:W-:-:S07]  /*15b0*/  IMAD.U32 R66, RZ, RZ, UR4 ;  /* 0x00000004ff427e24 */ /* 0x000fce000f8e00ff */
.L_x_16:
[----:B------:R-:W-:-:S13]  /*15c0*/  LOP3.LUT P0, RZ, R3, 0xff, RZ, 0xc0, !PT ;  /* 0x000000ff03ff7812 */ /* 0x000fda000780c0ff */
[----:B------:R-:W-:Y:S05]  /*15d0*/  @!P0 EXIT ;  /* 0x000000000000894d */ /* 0x000fea0003800000 */
[----:B------:R-:W3:Y:S01]  /*15e0*/  LDC R69, c[0x0][0x658] ;  /* 0x00019600ff457b82 */ /* 0x000ee20000000800 */
[----:B------:R-:W-:Y:S01]  /*15f0*/  LOP3.LUT R7, R7, 0x1, RZ, 0xc0, !PT ;  /* 0x0000000107077812 */ /* 0x000fe200078ec0ff */
[----:B------:R-:W-:Y:S01]  /*1600*/  ULDC.64 UR6, c[0x0][0x288] ;  /* 0x0000a20000067ab9 */ /* 0x000fe20000000a00 */
[----:B------:R-:W-:Y:S01]  /*1610*/  SHF.R.U32.HI R3, RZ, 0x2, R71 ;  /* 0x00000002ff037819 */ /* 0x000fe20000011647 */
[----:B------:R-:W-:Y:S01]  /*1620*/  UIADD3 UR4, UR7, 0xf, URZ ;  /* 0x0000000f07047890 */ /* 0x000fe2000fffe03f */
[----:B------:R-:W-:Y:S01]  /*1630*/  SHF.R.U32.HI R0, RZ, 0x1, R0 ;  /* 0x00000001ff007819 */ /* 0x000fe20000011600 */
[----:B------:R-:W-:Y:S01]  /*1640*/  IMAD.SHL.U32 R64, R7, 0x40, RZ ;  /* 0x0000004007407824 */ /* 0x000fe200078e00ff */
[----:B------:R-:W-:Y:S01]  /*1650*/  LOP3.LUT R3, R3, 0x7, RZ, 0xc0, !PT ;  /* 0x0000000703037812 */ /* 0x000fe200078ec0ff */
[----:B------:R-:W4:Y:S01]  /*1660*/  LDC.64 R8, c[0x0][0x5c8] ;  /* 0x00017200ff087b82 */ /* 0x000f220000000a00 */
[----:B------:R-:W-:Y:S01]  /*1670*/  USHF.R.S32.HI UR5, URZ, 0x1f, UR4 ;  /* 0x0000001f3f057899 */ /* 0x000fe20008011404 */
[----:B------:R-:W-:Y:S01]  /*1680*/  LOP3.LUT R0, R0, 0x30, RZ, 0xc0, !PT ;  /* 0x0000003000007812 */ /* 0x000fe200078ec0ff */
[----:B------:R-:W-:Y:S01]  /*1690*/  IMAD.MOV.U32 R6, RZ, RZ, 0x1 ;  /* 0x00000001ff067424 */ /* 0x000fe200078e00ff */
[--C-:B------:R-:W-:Y:S01]  /*16a0*/  LOP3.LUT R64, R64, 0x40, R3.reuse, 0xe2, !PT ;  /* 0x0000004040407812 */ /* 0x100fe200078ee203 */
[----:B------:R-:W-:Y:S01]  /*16b0*/  ULEA.HI UR5, UR5, UR4, URZ, 0x4 ;  /* 0x0000000405057291 */ /* 0x000fe2000f8f203f */
[-C--:B01----:R-:W-:Y:S01]  /*16c0*/  IADD3 R4, RZ, -R0.reuse, -R3 ;  /* 0x80000000ff047210 */ /* 0x083fe20007ffe803 */
[----:B------:R-:W-:Y:S01]  /*16d0*/  IMAD.U32 R5, RZ, RZ, UR6 ;  /* 0x00000006ff057e24 */ /* 0x000fe2000f8e00ff */
[----:B------:R-:W0:Y:S01]  /*16e0*/  LDC R73, c[0x0][0x600] ;  /* 0x00018000ff497b82 */ /* 0x000e220000000800 */
[----:B------:R-:W-:Y:S01]  /*16f0*/  LOP3.LUT R64, R64, R0, RZ, 0xfc, !PT ;  /* 0x0000000040407212 */ /* 0x000fe200078efcff */
[----:B------:R-:W-:Y:S01]  /*1700*/  IMAD.MOV.U32 R0, RZ, RZ, -0x1 ;  /* 0xffffffffff007424 */ /* 0x000fe200078e00ff */
[----:B------:R-:W-:Y:S01]  /*1710*/  USHF.R.S32.HI UR43, URZ, 0x4, UR5 ;  /* 0x000000043f2b7899 */ /* 0x000fe20008011405 */
[----:B------:R-:W-:Y:S01]  /*1720*/  LOP3.LUT R70, R71, 0x3, RZ, 0xc0, !PT ;  /* 0x0000000347467812 */ /* 0x000fe200078ec0ff */
[----:B------:R-:W-:Y:S01]  /*1730*/  IMAD R4, R7, -0x40, R4 ;  /* 0xffffffc007047824 */ /* 0x000fe200078e0204 */
[C---:B------:R-:W-:Y:S01]  /*1740*/  LOP3.LUT R72, R71.reuse, 0x80, RZ, 0xc0, !PT ;  /* 0x0000008047487812 */ /* 0x040fe200078ec0ff */
[----:B------:R-:W-:Y:S01]  /*1750*/  UISETP.LT.AND UP0, UPT, UR43, 0x1, UPT ;  /* 0x000000012b00788c */ /* 0x000fe2000bf01270 */
[-C--:B---3--:R-:W-:Y:S01]  /*1760*/  SHF.L.U32 R0, R0, R69.reuse, RZ ;  /* 0x0000004500007219 */ /* 0x088fe200000006ff */
[----:B------:R-:W-:Y:S01]  /*1770*/  ULDC UR4, c[0x0][0x284] ;  /* 0x0000a10000047ab9 */ /* 0x000fe20000000800 */
[----:B------:R-:W-:Y:S01]  /*1780*/  IMAD R70, R70, -0x2, R5 ;  /* 0xfffffffe46467824 */ /* 0x000fe200078e0205 */
[----:B------:R-:W-:Y:S01]  /*1790*/  USEL UR44, UR43, 0x1, UP0 ;  /* 0x000000012b2c7887 */ /* 0x000fe20008000000 */
[----:B------:R-:W-:Y:S01]  /*17a0*/  SHF.L.U32 R69, R6, R69, RZ ;  /* 0x0000004506457219 */ /* 0x000fe200000006ff */
[----:B------:R-:W-:Y:S01]  /*17b0*/  IMAD.SHL.U32 R71, R71, 0x2, RZ ;  /* 0x0000000247477824 */ /* 0x000fe200078e00ff */
[----:B------:R-:W-:Y:S01]  /*17c0*/  LOP3.LUT R76, R18, 0x1, RZ, 0xfc, !PT ;  /* 0x00000001124c7812 */ /* 0x000fe200078efcff */
[----:B------:R-:W-:Y:S01]  /*17d0*/  VIADD R75, R4, UR4 ;  /* 0x00000004044b7c36 */ /* 0x000fe20008000000 */
[C---:B----4-:R-:W-:Y:S01]  /*17e0*/  SHF.L.U64.HI R68, R8.reuse, 0x3, R9 ;  /* 0x0000000308447819 */ /* 0x050fe20000010209 */
[----:B--2---:R-:W-:Y:S01]  /*17f0*/  IMAD.SHL.U32 R67, R8, 0x8, RZ ;  /* 0x0000000808437824 */ /* 0x004fe200078e00ff */
[----:B------:R-:W-:Y:S01]  /*1800*/  SHF.R.U32.HI R72, RZ, 0x7, R72 ;  /* 0x00000007ff487819 */ /* 0x000fe20000011648 */
[----:B------:R-:W-:Y:S01]  /*1810*/  IMAD.MOV.U32 R65, RZ, RZ, RZ ;  /* 0x000000ffff417224 */ /* 0x000fe200078e00ff */
[----:B------:R-:W-:Y:S01]  /*1820*/  LOP3.LUT R74, RZ, R0, RZ, 0x33, !PT ;  /* 0x00000000ff4a7212 */ /* 0x000fe200078e33ff */
[----:B------:R-:W-:Y:S01]  /*1830*/  UIADD3 UR44, UR43, -UR44, URZ ;  /* 0x8000002c2b2c7290 */ /* 0x000fe2000fffe03f */
[----:B------:R-:W-:Y:S01]  /*1840*/  UMOV UR40, URZ ;  /* 0x0000003f00287c82 */ /* 0x000fe20008000000 */
[----:B0-----:R-:W-:Y:S01]  /*1850*/  VIADD R73, R73, 0xffffffff ;  /* 0xffffffff49497836 */ /* 0x001fe20000000000 */
[----:B------:R-:W-:-:S09]  /*1860*/  UMOV UR41, URZ ;  /* 0x0000003f00297c82 */ /* 0x000fd20008000000 */
.L_x_115:
[----:B0-----:R-:W0:Y:S01]  /*1870*/  SHFL.IDX PT, R0, R72, RZ, 0x1f ;  /* 0x00001fff48007589 */ /* 0x001e2200000e0000 */
[----:B-1----:R-:W1:Y:S01]  /*1880*/  S2UR UR6, SR_CgaCtaId ;  /* 0x00000000000679c3 */ /* 0x002e620000008800 */
[----:B------:R-:W-:Y:S01]  /*1890*/  UMOV UR45, 0x400 ;  /* 0x00000400002d7882 */ /* 0x000fe20000000000 */
[----:B0-----:R-:W-:Y:S01]  /*18a0*/  R2UR UR4, R0 ;  /* 0x00000000000472ca */ /* 0x001fe200000e0000 */
[----:B-1----:R-:W-:-:S12]  /*18b0*/  ULEA UR45, UR6, UR45, 0x18 ;  /* 0x0000002d062d7291 */ /* 0x002fd8000f8ec03f */
[----:B------:R-:W-:-:S04]  /*18c0*/  ULEA.HI UR5, UR4, UR4, URZ, 0x1 ;  /* 0x0000000404057291 */ /* 0x000fc8000f8f083f */
[----:B------:R-:W-:-:S04]  /*18d0*/  ULOP3.LUT UR5, UR5, 0x1ffffe, URZ, 0xc0, !UPT ;  /* 0x001ffffe05057892 */ /* 0x000fc8000f8ec03f */
[----:B------:R-:W-:-:S03]  /*18e0*/  UIADD3 UR5, UR4, -UR5, URZ ;  /* 0x8000000504057290 */ /* 0x000fc6000fffe03f */
[----:B------:R-:W-:Y:S01]  /*18f0*/  ULDC UR4, c[0x0][0x28c] ;  /* 0x0000a30000047ab9 */ /* 0x000fe20000000800 */
[----:B------:R-:W-:Y:S01]  /*1900*/  ULEA UR5, UR5, UR45, 0xb ;  /* 0x0000002d05057291 */ /* 0x000fe2000f8e583f */
[----:B------:R-:W-:-:S03]  /*1910*/  ISETP.LT.AND P0, PT, RZ, UR4, PT ;  /* 0x00000004ff007c0c */ /* 0x000fc6000bf01270 */
[----:B------:R-:W-:-:S04]  /*1920*/  UIADD3 UR5, UR5, 0x300, URZ ;  /* 0x0000030005057890 */ /* 0x000fc8000fffe03f */
[----:B------:R-:W-:-:S04]  /*1930*/  USHF.R.U32.HI UR5, URZ, 0x4, UR5 ;  /* 0x000000043f057899 */ /* 0x000fc80008011605 */
[----:B------:R-:W-:-:S04]  /*1940*/  ULOP3.LUT UR5, UR5, 0x3fff, URZ, 0xc0, !UPT ;  /* 0x00003fff05057892 */ /* 0x000fc8000f8ec03f */
[----:B------:R-:W-:Y:S01]  /*1950*/  ULOP3.LUT UR46, UR5, 0x10000, URZ, 0xfc, !UPT ;  /* 0x00010000052e7892 */ /* 0x000fe2000f8efc3f */
[----:B--2345:R-:W-:Y:S11]  /*1960*/  @P0 BRA `(.L_x_18) ;  /* 0x0000000000400947 */ /* 0x03cff60003800000 */
[----:B------:R-:W-:Y:S01]  /*1970*/  MOV R0, 0x0 ;  /* 0x0000000000007802 */ /* 0x000fe20000000f00 */
[----:B------:R-:W-:Y:S01]  /*1980*/  ULDC.64 UR4, c[0x4][0x68] ;  /* 0x01001a0000047ab9 */ /* 0x000fe20000000a00 */
[----:B------:R-:W-:Y:S01]  /*1990*/  ULDC.64 UR6, c[0x4][0x8] ;  /* 0x0100020000067ab9 */ /* 0x000fe20000000a00 */
[----:B------:R-:W-:Y:S01]  /*19a0*/  IMAD.U32 R4, RZ, RZ, UR4 ;  /* 0x00000004ff047e24 */ /* 0x000fe2000f8e00ff */
[----:B------:R0:W1:Y:S01]  /*19b0*/  LDC.64 R14, c[0x4][R0] ;  /* 0x01000000000e7b82 */ /* 0x0000620000000a00 */
[----:B------:R-:W-:Y:S01]  /*19c0*/  IMAD.U32 R5, RZ, RZ, UR5 ;  /* 0x00000005ff057e24 */ /* 0x000fe2000f8e00ff */
[----:B------:R-:W-:Y:S01]  /*19d0*/  ULDC.64 UR4, c[0x4][0x70] ;  /* 0x01001c0000047ab9 */ /* 0x000fe20000000a00 */
[----:B------:R-:W-:Y:S02]  /*19e0*/  IMAD.U32 R10, RZ, RZ, UR6 ;  /* 0x00000006ff0a7e24 */ /* 0x000fe4000f8e00ff */
[----:B------:R-:W-:Y:S02]  /*19f0*/  IMAD.U32 R6, RZ, RZ, UR4 ;  /* 0x00000004ff067e24 */ /* 0x000fe4000f8e00ff */
[----:B------:R-:W-:-:S02]  /*1a00*/  IMAD.U32 R7, RZ, RZ, UR5 ;  /* 0x00000005ff077e24 */ /* 0x000fc4000f8e00ff */
[----:B------:R-:W-:Y:S02]  /*1a10*/  IMAD.U32 R11, RZ, RZ, UR7 ;  /* 0x00000007ff0b7e24 */ /* 0x000fe4000f8e00ff */
[----:B------:R-:W-:Y:S02]  /*1a20*/  IMAD.MOV.U32 R8, RZ, RZ, 0x1e1 ;  /* 0x000001e1ff087424 */ /* 0x000fe400078e00ff */
[----:B------:R-:W-:Y:S02]  /*1a30*/  IMAD.MOV.U32 R12, RZ, RZ, 0x1 ;  /* 0x00000001ff0c7424 */ /* 0x000fe400078e00ff */
[----:B0-----:R-:W-:-:S07]  /*1a40*/  IMAD.MOV.U32 R13, RZ, RZ, RZ ;  /* 0x000000ffff0d7224 */ /* 0x001fce00078e00ff */
[----:B------:R-:W-:-:S07]  /*1a50*/  LEPC R20, `(.L_x_18) ;  /* 0x000000001014794e */ /* 0x000fce0000000000 */
[----:B-1---5:R-:W-:Y:S05]  /*1a60*/  CALL.ABS.NOINC R14 ;  /* 0x000000000e007343 */ /* 0x022fea0003c00000 */
.L_x_18:
[----:B------:R-:W-:-:S13]  /*1a70*/  ISETP.NE.AND P0, PT, R76, 0x3, PT ;  /* 0x000000034c00780c */ /* 0x000fda0003f05270 */
[----:B------:R-:W-:Y:S05]  /*1a80*/  @!P0 BRA `(.L_x_19) ;  /* 0x0000000000048947 */ /* 0x000fea0003800000 */
[----:B------:R-:W-:Y:S01]  /*1a90*/  BPT.TRAP 0x1 ;  /* 0x000000040000795c */ /* 0x000fe20000300000 */
.L_x_19:
[----:B------:R-:W-:Y:S02]  /*1aa0*/  IMAD.U32 R3, RZ, RZ, UR41 ;  /* 0x00000029ff037e24 */ /* 0x000fe4000f8e00ff */
[----:B------:R-:W-:-:S03]  /*1ab0*/  IMAD.U32 R0, RZ, RZ, UR40 ;  /* 0x00000028ff007e24 */ /* 0x000fc6000f8e00ff */
[----:B------:R-:W-:Y:S02]  /*1ac0*/  LEA R3, R3, UR45, 0x3 ;  /* 0x0000002d03037c11 */ /* 0x000fe4000f8e18ff */
[----:B------:R-:W-:-:S04]  /*1ad0*/  SHF.L.U32 R0, R0, 0x1f, RZ ;  /* 0x0000001f00007819 */ /* 0x000fc800000006ff */
[----:B------:R0:W1:Y:S01]  /*1ae0*/  SYNCS.PHASECHK.TRANS64.TRYWAIT P1, [R3+URZ], R0 ;  /* 0x00000000030075a7 */ /* 0x000062000802017f */
[----:B------:R-:W-:Y:S05]  /*1af0*/  @!P0 BRA `(.L_x_20) ;  /* 0x0000000000048947 */ /* 0x000fea0003800000 */
[----:B------:R-:W-:Y:S01]  /*1b00*/  BPT.TRAP 0x1 ;  /* 0x000000040000795c */ /* 0x000fe20000300000 */
.L_x_20:
[----:B------:R-:W-:-:S05]  /*1b10*/  IMAD.U32 R4, RZ, RZ, UR44 ;  /* 0x0000002cff047e24 */ /* 0x000fca000f8e00ff */
[----:B------:R-:W-:Y:S01]  /*1b20*/  ISETP.GE.AND P2, PT, R4, 0x1, PT ;  /* 0x000000010400780c */ /* 0x000fe20003f46270 */
[----:B-1----:R-:W-:-:S12]  /*1b30*/  @P1 BRA `(.L_x_21) ;  /* 0x0000000000081947 */ /* 0x002fd80003800000 */
[----:B------:R-:W1:Y:S02]  /*1b40*/  SYNCS.PHASECHK.TRANS64.TRYWAIT P1, [R3+URZ], R0 ;  /* 0x00000000030075a7 */ /* 0x000e64000802017f */
[----:B-1----:R-:W-:Y:S05]  /*1b50*/  @!P1 BRA `(.L_x_22) ;  /* 0x0000006000049947 */ /* 0x002fea0003800000 */
.L_x_21:
[----:B------:R-:W-:Y:S05]  /*1b60*/  WARPSYNC.ALL ;  /* 0x0000000000007948 */ /* 0x000fea0003800000 */
[----:B------:R-:W-:Y:S01]  /*1b70*/  UIADD3 UR4, UR45, 0x22300, URZ ;  /* 0x000223002d047890 */ /* 0x000fe2000fffe03f */
[----:B------:R-:W-:Y:S01]  /*1b80*/  WARPGROUP.ARRIVE ;  /* 0x00000000000079c5 */ /* 0x000fe20000000000 */
[----:B------:R-:W-:Y:S01]  /*1b90*/  UMOV UR5, 0xc0000010 ;  /* 0xc000001000057882 */ /* 0x000fe20000000000 */
[----:B------:R-:W-:Y:S01]  /*1ba0*/  UMOV UR7, 0xc0000010 ;  /* 0xc000001000077882 */ /* 0x000fe20000000000 */
[----:B------:R-:W-:Y:S01]  /*1bb0*/  USHF.R.U32.HI UR4, URZ, 0x4, UR4 ;  /* 0x000000043f047899 */ /* 0x000fe20008011604 */
[----:B------:R-:W-:Y:S01]  /*1bc0*/  UMOV UR9, UR5 ;  /* 0x0000000500097c82 */ /* 0x000fe20008000000 */
[----:B------:R-:W-:-:S02]  /*1bd0*/  UMOV UR11, 0xc0000010 ;  /* 0xc0000010000b7882 */ /* 0x000fc40000000000 */
[----:B------:R-:W-:Y:S02]  /*1be0*/  ULOP3.LUT UR12, UR4, 0x3fff, URZ, 0xc0, !UPT ;  /* 0x00003fff040c7892 */ /* 0x000fe4000f8ec03f */
[----:B------:R-:W-:Y:S02]  /*1bf0*/  ULEA UR4, UR41, UR46, 0x8 ;  /* 0x0000002e29047291 */ /* 0x000fe4000f8e403f */
[----:B------:R-:W-:-:S04]  /*1c00*/  ULOP3.LUT UR12, UR12, 0x10000, URZ, 0xfc, !UPT ;  /* 0x000100000c0c7892 */ /* 0x000fc8000f8efc3f */
[----:B------:R-:W-:Y:S01]  /*1c10*/  UIMAD UR6, UR41, 0xa0, UR12 ;  /* 0x000000a0290678a4 */ /* 0x000fe2000f8e020c */
[----:B------:R-:W-:-:S03]  /*1c20*/  UMOV UR8, UR4 ;  /* 0x0000000400087c82 */ /* 0x000fc60008000000 */
[----:B------:R-:W-:Y:S02]  /*1c30*/  UIADD3 UR10, UR6, 0x20, URZ ;  /* 0x00000020060a7890 */ /* 0x000fe4000fffe03f */
[----:B------:R-:W-:Y:S02]  /*1c40*/  UIADD3 UR13, UR6, 0x40, URZ ;  /* 0x00000040060d7890 */ /* 0x000fe4000fffe03f */
[----:B------:R-:W-:Y:S02]  /*1c50*/  UIADD3 UR14, UR6, 0x60, URZ ;  /* 0x00000060060e7890 */ /* 0x000fe4000fffe03f */
[----:B------:R-:W-:Y:S01]  /*1c60*/  HGMMA.64x16x16.F32 R56, gdesc[UR4], RZ, !UPT, gsb0 ;  /* 0x00200000043879f0 */ /* 0x000fe2000c0008ff */
[----:B------:R-:W-:Y:S02]  /*1c70*/  UMOV UR7, 0xc0000010 ;  /* 0xc000001000077882 */ /* 0x000fe40000000000 */
[----:B------:R-:W-:Y:S02]  /*1c80*/  WARPGROUP.DEPBAR.LE gsb0, 0x0 ;  /* 0x00008000000079c5 */ /* 0x000fe40000010000 */
[----:B------:R-:W-:-:S06]  /*1c90*/  WARPGROUP.ARRIVE ;  /* 0x00000000000079c5 */ /* 0x000fcc0000000000 */
[----:B------:R-:W-:Y:S01]  /*1ca0*/  HGMMA.64x16x16.F32 R48, gdesc[UR8], RZ, !UPT, gsb0 ;  /* 0x00200000083079f0 */ /* 0x000fe2000c0008ff */
[----:B------:R-:W-:-:S03]  /*1cb0*/  UIADD3 UR8, UR6, 0x80, URZ ;  /* 0x0000008006087890 */ /* 0x000fc6000fffe03f */
[----:B------:R-:W-:Y:S01]  /*1cc0*/  UMOV UR6, UR13 ;  /* 0x0000000d00067c82 */ /* 0x000fe20008000000 */
[----:B------:R-:W-:Y:S02]  /*1cd0*/  WARPGROUP.DEPBAR.LE gsb0, 0x0 ;  /* 0x00008000000079c5 */ /* 0x000fe40000010000 */
[----:B------:R-:W-:-:S06]  /*1ce0*/  WARPGROUP.ARRIVE ;  /* 0x00000000000079c5 */ /* 0x000fcc0000000000 */
[----:B------:R-:W-:Y:S01]  /*1cf0*/  HGMMA.64x16x16.F32 R40, gdesc[UR4], RZ, !UPT, gsb0 ;  /* 0x00200000042879f0 */ /* 0x000fe2000c0008ff */
[----:B------:R-:W-:Y:S01]  /*1d00*/  UMOV UR6, UR14 ;  /* 0x0000000e00067c82 */ /* 0x000fe20008000000 */
[----:B------:R-:W-:Y:S01]  /*1d10*/  UMOV UR7, 0xc0000010 ;  /* 0xc000001000077882 */ /* 0x000fe20000000000 */
[----:B------:R-:W-:Y:S02]  /*1d20*/  WARPGROUP.DEPBAR.LE gsb0, 0x0 ;  /* 0x00008000000079c5 */ /* 0x000fe40000010000 */
[----:B------:R-:W-:-:S06]  /*1d30*/  WARPGROUP.ARRIVE ;  /* 0x00000000000079c5 */ /* 0x000fcc0000000000 */
[----:B------:R-:W-:Y:S01]  /*1d40*/  HGMMA.64x16x16.F32 R32, gdesc[UR4], RZ, !UPT, gsb0 ;  /* 0x00200000042079f0 */ /* 0x000fe2000c0008ff */
[----:B------:R-:W-:Y:S01]  /*1d50*/  UMOV UR6, UR8 ;  /* 0x0000000800067c82 */ /* 0x000fe20008000000 */
[----:B------:R-:W-:Y:S01]  /*1d60*/  UMOV UR7, 0xc0000010 ;  /* 0xc000001000077882 */ /* 0x000fe20000000000 */
[----:B------:R-:W-:Y:S02]  /*1d70*/  WARPGROUP.DEPBAR.LE gsb0, 0x0 ;  /* 0x00008000000079c5 */ /* 0x000fe40000010000 */
[----:B------:R-:W-:-:S06]  /*1d80*/  WARPGROUP.ARRIVE ;  /* 0x00000000000079c5 */ /* 0x000fcc0000000000 */
[----:B------:R-:W-:Y:S03]  /*1d90*/  HGMMA.64x16x16.F32 R24, gdesc[UR4], RZ, !UPT, gsb0 ;  /* 0x00200000041879f0 */ /* 0x000fe6000c0008ff */
[----:B------:R-:W-:Y:S02]  /*1da0*/  WARPGROUP.DEPBAR.LE gsb0, 0x0 ;  /* 0x00008000000079c5 */ /* 0x000fe40000010000 */
[----:B------:R-:W-:Y:S05]  /*1db0*/  @!P2 BRA `(.L_x_23) ;  /* 0x00000004001ca947 */ /* 0x000fea0003800000 */
[----:B------:R-:W-:Y:S01]  /*1dc0*/  UIADD3 UR4, UR41, 0x1, URZ ;  /* 0x0000000129047890 */ /* 0x000fe2000fffe03f */
[----:B01----:R-:W-:Y:S02]  /*1dd0*/  IMAD.U32 R0, RZ, RZ, UR44 ;  /* 0x0000002cff007e24 */ /* 0x003fe4000f8e00ff */
[----:B------:R-:W-:Y:S01]  /*1de0*/  IMAD.U32 R3, RZ, RZ, UR41 ;  /* 0x00000029ff037e24 */ /* 0x000fe2000f8e00ff */
[----:B------:R-:W-:-:S04]  /*1df0*/  UISETP.NE.AND UP0, UPT, UR4, 0x22, UPT ;  /* 0x000000220400788c */ /* 0x000fc8000bf05270 */
[----:B------:R-:W-:Y:S02]  /*1e00*/  USEL UR5, URZ, 0x1, UP0 ;  /* 0x000000013f057887 */ /* 0x000fe40008000000 */
[----:B------:R-:W-:Y:S02]  /*1e10*/  USEL UR8, UR4, URZ, UP0 ;  /* 0x0000003f04087287 */ /* 0x000fe40008000000 */
[----:B------:R-:W-:-:S06]  /*1e20*/  ULOP3.LUT UR5, UR40, UR5, URZ, 0x3c, !UPT ;  /* 0x0000000528057292 */ /* 0x000fcc000f8e3c3f */
[----:B------:R-:W-:-:S07]  /*1e30*/  IMAD.U32 R6, RZ, RZ, UR5 ;  /* 0x00000005ff067e24 */ /* 0x000fce000f8e00ff */
.L_x_30:
[----:B------:R-:W-:Y:S05]  /*1e40*/  @!P0 BRA `(.L_x_24) ;  /* 0x0000000000048947 */ /* 0x000fea0003800000 */
[----:B------:R-:W-:Y:S01]  /*1e50*/  BPT.TRAP 0x1 ;  /* 0x000000040000795c */ /* 0x000fe20000300000 */
.L_x_24:
[----:B------:R-:W-:Y:S01]  /*1e60*/  ULEA UR4, UR8, UR45, 0x3 ;  /* 0x0000002d08047291 */ /* 0x000fe2000f8e183f */
[----:B------:R-:W-:-:S08]  /*1e70*/  SHF.L.U32 R4, R6, 0x1f, RZ ;  /* 0x0000001f06047819 */ /* 0x000fd000000006ff */
[----:B------:R0:W1:Y:S01]  /*1e80*/  SYNCS.PHASECHK.TRANS64.TRYWAIT P1, [UR4], R4 ;  /* 0x00000004ff0075a7 */ /* 0x0000620008020144 */
[----:B------:R-:W-:Y:S05]  /*1e90*/  @!P0 BRA `(.L_x_25) ;  /* 0x0000000000048947 */ /* 0x000fea0003800000 */
[----:B------:R-:W-:Y:S01]  /*1ea0*/  BPT.TRAP 0x1 ;  /* 0x000000040000795c */ /* 0x000fe20000300000 */
.L_x_25:
[----:B-1----:R-:W-:Y:S05]  /*1eb0*/  @P1 BRA `(.L_x_26) ;  /* 0x0000000000081947 */ /* 0x002fea0003800000 */
[----:B------:R-:W1:Y:S02]  /*1ec0*/  SYNCS.PHASECHK.TRANS64.TRYWAIT P1, [UR4], R4 ;  /* 0x00000004ff0075a7 */ /* 0x000e640008020144 */
[----:B-1----:R-:W-:Y:S05]  /*1ed0*/  @!P1 BRA `(.L_x_27) ;  /* 0x0000005c00389947 */ /* 0x002fea0003800000 */
.L_x_26:
[----:B------:R-:W-:Y:S01]  /*1ee0*/  ULEA UR4, UR8, UR46, 0x8 ;  /* 0x0000002e08047291 */ /* 0x000fe2000f8e403f */
[----:B------:R-:W-:Y:S01]  /*1ef0*/  WARPGROUP.ARRIVE ;  /* 0x00000000000079c5 */ /* 0x000fe20000000000 */
[----:B------:R-:W-:Y:S01]  /*1f00*/  UIMAD UR9, UR8, 0xa0, UR12 ;  /* 0x000000a0080978a4 */ /* 0x000fe2000f8e020c */
[----:B------:R-:W-:Y:S01]  /*1f10*/  UMOV UR5, 0xc0000010 ;  /* 0xc000001000057882 */ /* 0x000fe20000000000 */
[----:B------:R-:W-:Y:S02]  /*1f20*/  UMOV UR7, 0xc0000010 ;  /* 0xc000001000077882 */ /* 0x000fe40000000000 */
[----:B------:R-:W-:Y:S02]  /*1f30*/  UIADD3 UR10, UR9, 0x20, URZ ;  /* 0x00000020090a7890 */ /* 0x000fe4000fffe03f */
[----:B------:R-:W-:Y:S02]  /*1f40*/  UIADD3 UR11, UR9, 0x40, URZ ;  /* 0x00000040090b7890 */ /* 0x000fe4000fffe03f */
[----:B------:R-:W-:Y:S01]  /*1f50*/  UMOV UR6, UR9 ;  /* 0x0000000900067c82 */ /* 0x000fe20008000000 */
[----:B------:R-:W-:Y:S01]  /*1f60*/  UIADD3 UR13, UR9, 0x60, URZ ;  /* 0x00000060090d7890 */ /* 0x000fe2000fffe03f */
[----:B------:R-:W-:Y:S01]  /*1f70*/  HGMMA.64x16x16.F32 R56, gdesc[UR4], R56, gsb0 ;  /* 0x00200000043879f0 */ /* 0x000fe20008000838 */
[----:B------:R-:W-:Y:S01]  /*1f80*/  UMOV UR6, UR10 ;  /* 0x0000000a00067c82 */ /* 0x000fe20008000000 */
[----:B------:R-:W-:Y:S01]  /*1f90*/  UMOV UR7, 0xc0000010 ;  /* 0xc000001000077882 */ /* 0x000fe20000000000 */
[----:B------:R-:W-:Y:S01]  /*1fa0*/  UIADD3 UR9, UR9, 0x80, URZ ;  /* 0x0000008009097890 */ /* 0x000fe2000fffe03f */
[----:B------:R-:W-:-:S02]  /*1fb0*/  WARPGROUP.DEPBAR.LE gsb0, 0x0 ;  /* 0x00008000000079c5 */ /* 0x000fc40000010000 */
[----:B------:R-:W-:-:S06]  /*1fc0*/  WARPGROUP.ARRIVE ;  /* 0x00000000000079c5 */ /* 0x000fcc0000000000 */
[----:B------:R-:W-:Y:S01]  /*1fd0*/  HGMMA.64x16x16.F32 R48, gdesc[UR4], R48, gsb0 ;  /* 0x00200000043079f0 */ /* 0x000fe20008000830 */
[----:B------:R-:W-:Y:S01]  /*1fe0*/  UMOV UR6, UR11 ;  /* 0x0000000b00067c82 */ /* 0x000fe20008000000 */
[----:B------:R-:W-:Y:S01]  /*1ff0*/  UMOV UR7, 0xc0000010 ;  /* 0xc000001000077882 */ /* 0x000fe20000000000 */
[----:B------:R-:W-:Y:S02]  /*2000*/  WARPGROUP.DEPBAR.LE gsb0, 0x0 ;  /* 0x00008000000079c5 */ /* 0x000fe40000010000 */
        /* <DEDUP_REMOVED lines=11> */
[----:B------:R-:W-:Y:S03]  /*20c0*/  HGMMA.64x16x16.F32 R24, gdesc[UR4], R24, gsb0 ;  /* 0x00200000041879f0 */ /* 0x000fe60008000818 */
[----:B------:R-:W-:Y:S02]  /*20d0*/  WARPGROUP.DEPBAR.LE gsb0, 0x0 ;  /* 0x00008000000079c5 */ /* 0x000fe40000010000 */
[----:B------:R-:W-:Y:S05]  /*20e0*/  @!P0 BRA `(.L_x_28) ;  /* 0x0000000000048947 */ /* 0x000fea0003800000 */
[----:B------:R-:W-:Y:S01]  /*20f0*/  BPT.TRAP 0x1 ;  /* 0x000000040000795c */ /* 0x000fe20000300000 */
.L_x_28:
[----:B------:R-:W-:-:S13]  /*2100*/  ISETP.NE.AND P1, PT, R22, RZ, PT ;  /* 0x000000ff1600720c */ /* 0x000fda0003f25270 */
[----:B01----:R-:W-:-:S05]  /*2110*/  @P1 LEA R4, R3, UR45, 0x3 ;  /* 0x0000002d03041c11 */ /* 0x003fca000f8e18ff */
[----:B------:R-:W-:-:S05]  /*2120*/  @P1 VIADD R4, R4, 0x110 ;  /* 0x0000011004041836 */ /* 0x000fca0000000000 */
[----:B------:R-:W-:-:S04]  /*2130*/  @P1 PRMT R4, R19, 0x654, R4 ;  /* 0x0000065413041816 */ /* 0x000fc80000000004 */
[----:B------:R0:W-:Y:S01]  /*2140*/  @P1 SYNCS.ARRIVE.TRANS64.RED.A1T0 RZ, [R4+URZ], RZ ;  /* 0x000000ff04ff19a7 */ /* 0x0001e2000810043f */
[----:B------:R-:W-:-:S13]  /*2150*/  ISETP.GT.U32.AND P1, PT, R18, 0x1, PT ;  /* 0x000000011200780c */ /* 0x000fda0003f24070 */
[----:B0-----:R-:W-:Y:S05]  /*2160*/  @P1 BRA `(.L_x_29) ;  /* 0x0000000000041947 */ /* 0x001fea0003800000 */
[----:B------:R-:W-:Y:S01]  /*2170*/  BPT.TRAP 0x1 ;  /* 0x000000040000795c */ /* 0x000fe20000300000 */
.L_x_29:
[----:B------:R-:W-:Y:S01]  /*2180*/  UIADD3 UR8, UR8, 0x1, URZ ;  /* 0x0000000108087890 */ /* 0x000fe2000fffe03f */
[C---:B------:R-:W-:Y:S01]  /*2190*/  ISETP.GT.AND P2, PT, R0.reuse, 0x1, PT ;  /* 0x000000010000780c */ /* 0x040fe20003f44270 */
[----:B------:R-:W-:Y:S02]  /*21a0*/  VIADD R3, R3, 0x1 ;  /* 0x0000000103037836 */ /* 0x000fe40000000000 */
[----:B------:R-:W-:Y:S01]  /*21b0*/  UISETP.NE.AND UP0, UPT, UR8, 0x22, UPT ;  /* 0x000000220800788c */ /* 0x000fe2000bf05270 */
[----:B------:R-:W-:Y:S02]  /*21c0*/  VIADD R0, R0, 0xffffffff ;  /* 0xffffffff00007836 */ /* 0x000fe40000000000 */
[C---:B------:R-:W-:Y:S01]  /*21d0*/  ISETP.NE.AND P1, PT, R3.reuse, 0x22, PT ;  /* 0x000000220300780c */ /* 0x040fe20003f25270 */
[----:B------:R-:W-:Y:S02]  /*21e0*/  USEL UR4, URZ, 0x1, UP0 ;  /* 0x000000013f047887 */ /* 0x000fe40008000000 */
[----:B------:R-:W-:Y:S01]  /*21f0*/  USEL UR8, UR8, URZ, UP0 ;  /* 0x0000003f08087287 */ /* 0x000fe20008000000 */
[----:B------:R-:W-:-:S03]  /*2200*/  SEL R3, R3, RZ, P1 ;  /* 0x000000ff03037207 */ /* 0x000fc60000800000 */
[----:B------:R-:W-:Y:S01]  /*2210*/  LOP3.LUT R6, R6, UR4, RZ, 0x3c, !PT ;  /* 0x0000000406067c12 */ /* 0x000fe2000f8e3cff */
[----:B------:R-:W-:Y:S07]  /*2220*/  @P2 BRA `(.L_x_30) ;  /* 0xfffffffc00042947 */ /* 0x000fee000383ffff */
.L_x_23:
[----:B01----:R-:W0:Y:S02]  /*2230*/  LDC R0, c[0x0][0x28c] ;  /* 0x0000a300ff007b82 */ /* 0x003e240000000800 */
[----:B0-----:R-:W-:-:S13]  /*2240*/  ISETP.GE.AND P1, PT, R0, 0x1, PT ;  /* 0x000000010000780c */ /* 0x001fda0003f26270 */
[----:B------:R-:W-:Y:S05]  /*2250*/  @!P1 BRA `(.L_x_31) ;  /* 0x0000000000449947 */ /* 0x000fea0003800000 */
[----:B------:R-:W-:Y:S05]  /*2260*/  @!P0 BRA `(.L_x_32) ;  /* 0x0000000000048947 */ /* 0x000fea0003800000 */
[----:B------:R-:W-:Y:S01]  /*2270*/  BPT.TRAP 0x1 ;  /* 0x000000040000795c */ /* 0x000fe20000300000 */
.L_x_32:
[----:B------:R-:W-:-:S13]  /*2280*/  ISETP.NE.AND P0, PT, R22, RZ, PT ;  /* 0x000000ff1600720c */ /* 0x000fda0003f05270 */
[----:B------:R-:W-:-:S05]  /*2290*/  VOTEU.ANY UP0, P0 ;  /* 0x00000000003f7886 */ /* 0x000fca0000000100 */
[----:B------:R-:W-:-:S06]  /*22a0*/  @UP0 UIADD3 UR4, UR44, UR41, URZ ;  /* 0x000000292c040290 */ /* 0x000fcc000fffe03f */
[----:B------:R-:W-:Y:S02]  /*22b0*/  IMAD.U32 R4, RZ, RZ, UR4 ;  /* 0x00000004ff047e24 */ /* 0x000fe4000f8e00ff */
[----:B------:R-:W-:Y:S02]  /*22c0*/  IMAD.U32 R3, RZ, RZ, UR4 ;  /* 0x00000004ff037e24 */ /* 0x000fe4000f8e00ff */
[----:B------:R-:W-:-:S05]  /*22d0*/  @P0 IMAD.WIDE.U32 R4, R4, -0xf0f0f0f, RZ ;  /* 0xf0f0f0f104040825 */ /* 0x000fca00078e00ff */
[----:B------:R-:W-:-:S05]  /*22e0*/  @P0 SHF.R.U32.HI R0, RZ, 0x5, R5 ;  /* 0x00000005ff000819 */ /* 0x000fca0000011605 */
[----:B------:R-:W-:-:S05]  /*22f0*/  @P0 IMAD R0, R0, -0x22, R3 ;  /* 0xffffffde00000824 */ /* 0x000fca00078e0203 */
[----:B------:R-:W-:-:S05]  /*2300*/  @P0 LEA R0, R0, UR45, 0x3 ;  /* 0x0000002d00000c11 */ /* 0x000fca000f8e18ff */
[----:B------:R-:W-:-:S05]  /*2310*/  @P0 VIADD R0, R0, 0x110 ;  /* 0x0000011000000836 */ /* 0x000fca0000000000 */
[----:B------:R-:W-:-:S04]  /*2320*/  @P0 PRMT R0, R19, 0x654, R0 ;  /* 0x0000065413000816 */ /* 0x000fc80000000000 */
[----:B------:R0:W-:Y:S01]  /*2330*/  @P0 SYNCS.ARRIVE.TRANS64.RED.A1T0 RZ, [R0+URZ], RZ ;  /* 0x000000ff00ff09a7 */ /* 0x0001e2000810043f */
[----:B------:R-:W-:-:S13]  /*2340*/  ISETP.GT.U32.AND P0, PT, R18, 0x1, PT ;  /* 0x000000011200780c */ /* 0x000fda0003f04070 */
[----:B0-----:R-:W-:Y:S05]  /*2350*/  @P0 BRA `(.L_x_31) ;  /* 0x0000000000040947 */ /* 0x001fea0003800000 */
[----:B------:R-:W-:Y:S01]  /*2360*/  BPT.TRAP 0x1 ;  /* 0x000000040000795c */ /* 0x000fe20000300000 */
.L_x_31:
[----:B------:R-:W-:Y:S01]  /*2370*/  IMAD R3, R78, 0x50, RZ ;  /* 0x000000504e037824 */ /* 0x000fe200078e02ff */
[----:B------:R-:W-:Y:S01]  /*2380*/  UIADD3 UR41, UR43, UR41, URZ ;  /* 0x000000292b297290 */ /* 0x000fe2000fffe03f */
[----:B------:R-:W-:Y:S01]  /*2390*/  SHF.R.S32.HI R9, RZ, 0x1f, R77 ;  /* 0x0000001fff097819 */ /* 0x000fe2000001144d */
[----:B------:R-:W-:Y:S01]  /*23a0*/  UISETP.GE.U32.AND UP1, UPT, UR43, 0x22, UPT ;  /* 0x000000222b00788c */ /* 0x000fe2000bf26070 */
[----:B------:R-:W-:Y:S01]  /*23b0*/  IMAD.SHL.U32 R6, R79, 0x80, RZ ;  /* 0x000000804f067824 */ /* 0x000fe200078e00ff */
[----:B------:R-:W-:Y:S01]  /*23c0*/  ULDC UR7, c[0x0][0x288] ;  /* 0x0000a20000077ab9 */ /* 0x000fe20000000800 */
[C---:B------:R-:W-:Y:S01]  /*23d0*/  LOP3.LUT R10, R3.reuse, 0x6, R71, 0xf8, !PT ;  /* 0x00000006030a7812 */ /* 0x040fe200078ef847 */
[----:B------:R-:W-:Y:S01]  /*23e0*/  UISETP.GT.U32.AND UP0, UPT, UR41, 0x21, UPT ;  /* 0x000000212900788c */ /* 0x000fe2000bf04070 */
[----:B------:R-:W-:Y:S01]  /*23f0*/  ISETP.GE.AND P0, PT, R3, UR7, PT ;  /* 0x0000000703007c0c */ /* 0x000fe2000bf06270 */
[----:B------:R-:W-:Y:S01]  /*2400*/  ULDC.64 UR4, c[0x0][0x5d0] ;  /* 0x0001740000047ab9 */ /* 0x000fe20000000a00 */
[--C-:B------:R-:W-:Y:S01]  /*2410*/  SHF.R.S32.HI R11, RZ, 0x1f, R10.reuse ;  /* 0x0000001fff0b7819 */ /* 0x100fe2000001140a */
[----:B------:R-:W-:Y:S01]  /*2420*/  ULDC UR10, c[0x0][0x284] ;  /* 0x0000a100000a7ab9 */ /* 0x000fe20000000800 */
[----:B------:R-:W-:Y:S01]  /*2430*/  IMAD R0, R9, UR4, RZ ;  /* 0x0000000409007c24 */ /* 0x000fe2000f8e02ff */
[----:B------:R-:W-:Y:S01]  /*2440*/  UISETP.LT.U32.AND UP0, UPT, UR43, 0x22, UP0 ;  /* 0x000000222b00788c */ /* 0x000fe20008701070 */
[----:B------:R-:W-:Y:S01]  /*2450*/  ISETP.GE.OR P0, PT, R6, UR10, P0 ;  /* 0x0000000a06007c0c */ /* 0x000fe20008706670 */
[----:B------:R-:W-:Y:S01]  /*2460*/  IMAD.WIDE.U32 R4, R77, UR4, R10 ;  /* 0x000000044d047c25 */ /* 0x000fe2000f8e000a */
[----:B------:R-:W-:Y:S01]  /*2470*/  ULDC.64 UR8, c[0x0][0x5c8] ;  /* 0x0001720000087ab9 */ /* 0x000fe20000000a00 */
[----:B------:R-:W-:-:S02]  /*2480*/  USEL UR6, URZ, 0x1, !UP0 ;  /* 0x000000013f067887 */ /* 0x000fc4000c000000 */
[----:B------:R-:W-:Y:S01]  /*2490*/  IMAD R7, R77, UR5, R0 ;  /* 0x000000054d077c24 */ /* 0x000fe2000f8e0200 */
[----:B------:R-:W-:Y:S01]  /*24a0*/  @UP1 UIMAD.WIDE.U32 UR4, UR41, -0xf0f0f0f, URZ ;  /* 0xf0f0f0f1290418a5 */ /* 0x000fe2000f8e003f */
[----:B------:R-:W-:Y:S01]  /*24b0*/  IMAD.WIDE R78, R79, 0x80, R64 ;  /* 0x000000804f4e7825 */ /* 0x000fe200078e0240 */
[----:B------:R-:W-:Y:S02]  /*24c0*/  ULOP3.LUT UR40, UR40, UR6, URZ, 0x3c, !UPT ;  /* 0x0000000628287292 */ /* 0x000fe4000f8e3c3f */
[----:B------:R-:W-:Y:S01]  /*24d0*/  @UP1 USHF.R.U32.HI UR4, URZ, 0x5, UR5 ;  /* 0x000000053f041899 */ /* 0x000fe20008011605 */
[----:B------:R-:W-:Y:S02]  /*24e0*/  IMAD.IADD R5, R5, 0x1, R7 ;  /* 0x0000000105057824 */ /* 0x000fe400078e0207 */
[----:B------:R-:W-:Y:S01]  /*24f0*/  IMAD R7, R79, UR8, RZ ;  /* 0x000000084f077c24 */ /* 0x000fe2000f8e02ff */
[----:B------:R-:W-:Y:S01]  /*2500*/  @UP1 ULOP3.LUT UR40, UR40, 0x1, UR4, 0x78, !UPT ;  /* 0x0000000128281892 */ /* 0x000fe2000f8e7804 */
[----:B------:R-:W-:-:S04]  /*2510*/  IMAD.WIDE.U32 R80, R78, UR8, R4 ;  /* 0x000000084e507c25 */ /* 0x000fc8000f8e0004 */
[----:B------:R-:W-:Y:S02]  /*2520*/  IMAD R7, R78, UR9, R7 ;  /* 0x000000094e077c24 */ /* 0x000fe4000f8e0207 */
[----:B------:R-:W-:Y:S01]  /*2530*/  IMAD.MOV.U32 R0, RZ, RZ, -0x1 ;  /* 0xffffffffff007424 */ /* 0x000fe200078e00ff */
[----:B------:R-:W-:Y:S06]  /*2540*/  @P0 BRA `(.L_x_33) ;  /* 0x00000028007c0947 */ /* 0x000fec0003800000 */
[----:B-----5:R-:W-:Y:S01]  /*2550*/  FSETP.NEU.AND P0, PT, R66, RZ, PT ;  /* 0x000000ff4200720b */ /* 0x020fe20003f0d000 */
[----:B------:R-:W-:Y:S01]  /*2560*/  IMAD.IADD R4, R70, 0x1, -R3 ;  /* 0x0000000146047824 */ /* 0x000fe200078e0a03 */
[----:B------:R-:W-:Y:S01]  /*2570*/  BSSY B0, `(.L_x_33) ;  /* 0x000029c000007945 */ /* 0x000fe20003800000 */
[----:B------:R-:W-:Y:S02]  /*2580*/  IMAD.IADD R3, R75, 0x1, -R6 ;  /* 0x000000014b037824 */ /* 0x000fe400078e0a06 */
[----:B------:R-:W-:Y:S01]  /*2590*/  IMAD.IADD R91, R81, 0x1, R7 ;  /* 0x00000001515b7824 */ /* 0x000fe200078e0207 */
[----:B------:R-:W-:-:S04]  /*25a0*/  ISETP.GT.AND P1, PT, R4, RZ, PT ;  /* 0x000000ff0400720c */ /* 0x000fc80003f24270 */
[----:B------:R-:W-:-:S03]  /*25b0*/  ISETP.GT.AND P2, PT, R3, RZ, P1 ;  /* 0x000000ff0300720c */ /* 0x000fc60000f44270 */
[----:B------:R-:W-:Y:S10]  /*25c0*/  @!P0 BRA `(.L_x_34) ;  /* 0x0000001c00388947 */ /* 0x000ff40003800000 */
[----:B------:R-:W0:Y:S01]  /*25d0*/  LDC.64 R84, c[0x0][0x5b8] ;  /* 0x00016e00ff547b82 */ /* 0x000e220000000a00 */
[----:B------:R-:W-:-:S07]  /*25e0*/  ULDC.64 UR4, c[0x0][0x5c0] ;  /* 0x0001700000047ab9 */ /* 0x000fce0000000a00 */
[----:B------:R-:W1:Y:S08]  /*25f0*/  LDC.64 R86, c[0x0][0x5b0] ;  /* 0x00016c00ff567b82 */ /* 0x000e700000000a00 */
[----:B------:R-:W2:Y:S01]  /*2600*/  LDC.64 R88, c[0x0][0x5a8] ;  /* 0x00016a00ff587b82 */ /* 0x000ea20000000a00 */
[-C--:B0-----:R-:W-:Y:S02]  /*2610*/  IMAD R6, R9, R84.reuse, RZ ;  /* 0x0000005409067224 */ /* 0x081fe400078e02ff */
[----:B------:R-:W-:-:S04]  /*2620*/  IMAD.WIDE.U32 R82, R77, R84, R10 ;  /* 0x000000544d527225 */ /* 0x000fc800078e000a */
[----:B------:R-:W-:Y:S02]  /*2630*/  IMAD R81, R77, R85, R6 ;  /* 0x000000554d517224 */ /* 0x000fe400078e0206 */
[-C--:B-1----:R-:W-:Y:S02]  /*2640*/  IMAD R5, R79, R86.reuse, RZ ;  /* 0x000000564f057224 */ /* 0x082fe400078e02ff */
[----:B------:R-:W-:Y:S02]  /*2650*/  IMAD.IADD R13, R83, 0x1, R81 ;  /* 0x00000001530d7824 */ /* 0x000fe400078e0251 */
[----:B------:R-:W-:Y:S02]  /*2660*/  IMAD.MOV.U32 R12, RZ, RZ, R82 ;  /* 0x000000ffff0c7224 */ /* 0x000fe400078e0052 */
[C---:B------:R-:W-:Y:S02]  /*2670*/  IMAD R85, R78.reuse, R87, R5 ;  /* 0x000000574e557224 */ /* 0x040fe400078e0205 */
[----:B------:R-:W-:-:S04]  /*2680*/  IMAD.WIDE.U32 R6, R78, R86, R12 ;  /* 0x000000564e067225 */ /* 0x000fc800078e000c */
[----:B------:R-:W-:Y:S01]  /*2690*/  IMAD.IADD R5, R7, 0x1, R85 ;  /* 0x0000000107057824 */ /* 0x000fe200078e0255 */
[----:B--2---:R-:W-:-:S04]  /*26a0*/  LEA R14, P0, R6, R88, 0x1 ;  /* 0x00000058060e7211 */ /* 0x004fc800078008ff */
[----:B------:R-:W-:-:S05]  /*26b0*/  LEA.HI.X R15, R6, R89, R5, 0x1, P0 ;  /* 0x00000059060f7211 */ /* 0x000fca00000f0c05 */
[----:B------:R0:W2:Y:S01]  /*26c0*/  @P2 LDG.E.LTC128B.U16 R5, desc[UR38][R14.64] ;  /* 0x000000260e052981 */ /* 0x0000a2000c1e1520 */
[----:B------:R-:W-:Y:S01]  /*26d0*/  LEA R8, P0, R80, UR4, 0x1 ;  /* 0x0000000450087c11 */ /* 0x000fe2000f8008ff */
[----:B------:R-:W-:Y:S01]  /*26e0*/  IMAD.WIDE.U32 R6, R78, R86, R10 ;  /* 0x000000564e067225 */ /* 0x000fe200078e000a */
[----:B------:R-:W-:Y:S03]  /*26f0*/  BSSY B1, `(.L_x_35) ;  /* 0x0000012000017945 */ /* 0x000fe60003800000 */
[----:B------:R-:W-:Y:S02]  /*2700*/  IMAD.IADD R7, R85, 0x1, R7 ;  /* 0x0000000155077824 */ /* 0x000fe400078e0207 */
[----:B------:R-:W-:Y:S01]  /*2710*/  IMAD.WIDE.U32 R20, R77, R84, R6 ;  /* 0x000000544d147225 */ /* 0x000fe200078e0006 */
[----:B0-----:R-:W-:-:S03]  /*2720*/  SHF.L.U64.HI R15, R86, 0x3, R87 ;  /* 0x00000003560f7819 */ /* 0x001fc60000010257 */
[----:B------:R-:W-:Y:S01]  /*2730*/  IMAD.IADD R7, R81, 0x1, R21 ;  /* 0x0000000151077824 */ /* 0x000fe200078e0215 */
[----:B------:R-:W-:Y:S01]  /*2740*/  LEA R6, P4, R20, R88, 0x1 ;  /* 0x0000005814067211 */ /* 0x000fe200078808ff */
[----:B------:R-:W-:-:S03]  /*2750*/  IMAD.SHL.U32 R14, R86, 0x8, RZ ;  /* 0x00000008560e7824 */ /* 0x000fc600078e00ff */
[----:B------:R-:W-:Y:S01]  /*2760*/  LEA.HI.X R7, R20, R89, R7, 0x1, P4 ;  /* 0x0000005914077211 */ /* 0x000fe200020f0c07 */
[----:B--2---:R-:W-:-:S05]  /*2770*/  HADD2.F32 R9, -RZ, R5.H0_H0 ;  /* 0x20000005ff097230 */ /* 0x004fca0000004100 */
[----:B------:R-:W-:-:S04]  /*2780*/  FMUL R9, R9, R66 ;  /* 0x0000004209097220 */ /* 0x000fc80000400000 */
[----:B------:R-:W-:Y:S01]  /*2790*/  FFMA R56, R56, R23, R9 ;  /* 0x0000001738387223 */ /* 0x000fe20000000009 */
[----:B------:R-:W-:Y:S02]  /*27a0*/  LEA.HI.X R9, R80, UR5, R91, 0x1, P0 ;  /* 0x0000000550097c11 */ /* 0x000fe400080f0c5b */
[----:B------:R-:W-:Y:S02]  /*27b0*/  ISETP.GT.AND P0, PT, R4, 0x1, PT ;  /* 0x000000010400780c */ /* 0x000fe40003f04270 */
[----:B------:R-:W-:Y:S02]  /*27c0*/  F2FP.F16.F32.PACK_AB R56, RZ, R56 ;  /* 0x00000038ff38723e */ /* 0x000fe400000000ff */
[----:B------:R-:W-:-:S03]  /*27d0*/  ISETP.GT.AND P3, PT, R3, RZ, P0 ;  /* 0x000000ff0300720c */ /* 0x000fc60000764270 */
[----:B------:R0:W-:Y:S10]  /*27e0*/  @P2 STG.E.U16 desc[UR38][R8.64], R56 ;  /* 0x0000003808002986 */ /* 0x0001f4000c101526 */
[----:B------:R-:W-:Y:S05]  /*27f0*/  @!P3 BRA `(.L_x_36) ;  /* 0x000000000004b947 */ /* 0x000fea0003800000 */
[----:B------:R1:W5:Y:S02]  /*2800*/  LDG.E.LTC128B.U16 R5, desc[UR38][R6.64+0x2] ;  /* 0x0000022606057981 */ /* 0x000364000c1e1520 */
.L_x_36:
[----:B------:R-:W-:Y:S05]  /*2810*/  BSYNC B1 ;  /* 0x0000000000017941 */ /* 0x000fea0003800000 */
.L_x_35:
[----:B-----5:R-:W-:Y:S01]  /*2820*/  HADD2.F32 R79, -RZ, R5.H0_H0 ;  /* 0x20000005ff4f7230 */ /* 0x020fe20000004100 */
[----:B------:R-:W-:Y:S01]  /*2830*/  ISETP.GT.AND P1, PT, R3, 0x8, P1 ;  /* 0x000000080300780c */ /* 0x000fe20000f24270 */
[----:B------:R-:W-:Y:S01]  /*2840*/  IMAD.WIDE.U32 R20, R78, R86, R14 ;  /* 0x000000564e147225 */ /* 0x000fe200078e000e */
[----:B0-----:R-:W-:-:S03]  /*2850*/  PRMT R56, R5, 0x7610, R56 ;  /* 0x0000761005387816 */ /* 0x001fc60000000038 */
[----:B------:R-:W-:Y:S01]  /*2860*/  FMUL R12, R79, R66 ;  /* 0x000000424f0c7220 */ /* 0x000fe20000400000 */
[----:B------:R-:W-:Y:S01]  /*2870*/  IMAD.IADD R85, R85, 0x1, R21 ;  /* 0x0000000155557824 */ /* 0x000fe200078e0215 */
[----:B------:R-:W-:Y:S02]  /*2880*/  IADD3 R82, P2, R82, R20, RZ ;  /* 0x0000001452527210 */ /* 0x000fe40007f5e0ff */
[----:B------:R-:W-:-:S03]  /*2890*/  FFMA R12, R57, R23, R12 ;  /* 0x00000017390c7223 */ /* 0x000fc6000000000c */
[----:B------:R-:W-:Y:S01]  /*28a0*/  IMAD.X R13, R85, 0x1, R13, P2 ;  /* 0x00000001550d7824 */ /* 0x000fe200010e060d */
[C---:B------:R-:W-:Y:S02]  /*28b0*/  LEA R14, P2, R82.reuse, R88, 0x1 ;  /* 0x00000058520e7211 */ /* 0x040fe400078408ff */
[----:B------:R-:W-:Y:S02]  /*28c0*/  F2FP.F16.F32.PACK_AB R12, RZ, R12 ;  /* 0x0000000cff0c723e */ /* 0x000fe400000000ff */
[----:B------:R-:W-:Y:S02]  /*28d0*/  LEA.HI.X R15, R82, R89, R13, 0x1, P2 ;  /* 0x00000059520f7211 */ /* 0x000fe400010f0c0d */
[----:B------:R-:W-:-:S05]  /*28e0*/  PRMT R21, R12, 0x7610, R21 ;  /* 0x000076100c157816 */ /* 0x000fca0000000015 */
[----:B------:R0:W-:Y:S04]  /*28f0*/  @P3 STG.E.U16 desc[UR38][R8.64+0x2], R21 ;  /* 0x0000021508003986 */ /* 0x0001e8000c101526 */
[----:B------:R-:W2:Y:S01]  /*2900*/  @P1 LDG.E.LTC128B.U16 R56, desc[UR38][R14.64] ;  /* 0x000000260e381981 */ /* 0x000ea2000c1e1520 */
[----:B------:R-:W-:Y:S01]  /*2910*/  IADD3 R20, P2, R10, R20, RZ ;  /* 0x000000140a147210 */ /* 0x000fe20007f5e0ff */
[----:B------:R-:W-:Y:S01]  /*2920*/  BSSY B1, `(.L_x_37) ;  /* 0x0000011000017945 */ /* 0x000fe20003800000 */
[----:B------:R-:W-:Y:S02]  /*2930*/  SHF.L.U64.HI R13, R67, 0x1, R68 ;  /* 0x00000001430d7819 */ /* 0x000fe40000010244 */
[----:B------:R-:W-:Y:S01]  /*2940*/  ISETP.GT.AND P0, PT, R3, 0x8, P0 ;  /* 0x000000080300780c */ /* 0x000fe20000704270 */
[----:B0-----:R-:W-:Y:S01]  /*2950*/  IMAD.X R21, R11, 0x1, R85, P2 ;  /* 0x000000010b157824 */ /* 0x001fe200010e0655 */
[----:B------:R-:W-:Y:S01]  /*2960*/  LEA R12, P2, R67, R8, 0x1 ;  /* 0x00000008430c7211 */ /* 0x000fe200078408ff */
[----:B------:R-:W-:-:S04]  /*2970*/  IMAD.WIDE.U32 R20, R77, R84, R20 ;  /* 0x000000544d147225 */ /* 0x000fc800078e0014 */
[----:B------:R-:W-:Y:S01]  /*2980*/  IMAD.X R13, R13, 0x1, R9, P2 ;  /* 0x000000010d0d7824 */ /* 0x000fe200010e0609 */
[----:B------:R-:W-:Y:S01]  /*2990*/  LEA R10, P3, R20, R88, 0x1 ;  /* 0x00000058140a7211 */ /* 0x000fe200078608ff */
[----:B------:R-:W-:-:S05]  /*29a0*/  IMAD.IADD R11, R81, 0x1, R21 ;  /* 0x00000001510b7824 */ /* 0x000fca00078e0215 */
[----:B------:R-:W-:Y:S01]  /*29b0*/  LEA.HI.X R11, R20, R89, R11, 0x1, P3 ;  /* 0x00000059140b7211 */ /* 0x000fe200018f0c0b */
[----:B--2---:R-:W-:-:S05]  /*29c0*/  HADD2.F32 R5, -RZ, R56.H0_H0 ;  /* 0x20000038ff057230 */ /* 0x004fca0000004100 */
[----:B------:R-:W-:-:S04]  /*29d0*/  FMUL R5, R5, R66 ;  /* 0x0000004205057220 */ /* 0x000fc80000400000 */
[----:B------:R-:W-:-:S05]  /*29e0*/  FFMA R5, R58, R23, R5 ;  /* 0x000000173a057223 */ /* 0x000fca0000000005 */
[----:B------:R-:W-:-:S05]  /*29f0*/  F2FP.F16.F32.PACK_AB R5, RZ, R5 ;  /* 0x00000005ff05723e */ /* 0x000fca00000000ff */
[----:B------:R0:W-:Y:S01]  /*2a00*/  @P1 STG.E.U16 desc[UR38][R12.64], R5 ;  /* 0x000000050c001986 */ /* 0x0001e2000c101526 */
[----:B------:R-:W-:Y:S05]  /*2a10*/  @!P0 BRA `(.L_x_38) ;  /* 0x0000000000048947 */ /* 0x000fea0003800000 */
[----:B------:R2:W5:Y:S02]  /*2a20*/  LDG.E.LTC128B.U16 R56, desc[UR38][R10.64+0x2] ;  /* 0x000002260a387981 */ /* 0x000564000c1e1520 */
.L_x_38:
[----:B------:R-:W-:Y:S05]  /*2a30*/  BSYNC B1 ;  /* 0x0000000000017941 */ /* 0x000fea0003800000 */
.L_x_37:
[----:B0----5:R-:W-:Y:S01]  /*2a40*/  HADD2.F32 R5, -RZ, R56.H0_H0 ;  /* 0x20000038ff057230 */ /* 0x021fe20000004100 */
[----:B------:R-:W-:Y:S01]  /*2a50*/  ISETP.GT.AND P1, PT, R4, 0x8, PT ;  /* 0x000000080400780c */ /* 0x000fe20003f24270 */
[----:B------:R-:W-:Y:S03]  /*2a60*/  BSSY B1, `(.L_x_39) ;  /* 0x0000008000017945 */ /* 0x000fe60003800000 */
[----:B------:R-:W-:Y:S01]  /*2a70*/  FMUL R14, R5, R66 ;  /* 0x00000042050e7220 */ /* 0x000fe20000400000 */
[----:B------:R-:W-:-:S03]  /*2a80*/  ISETP.GT.AND P2, PT, R3, RZ, P1 ;  /* 0x000000ff0300720c */ /* 0x000fc60000f44270 */
[----:B------:R-:W-:-:S05]  /*2a90*/  FFMA R14, R59, R23, R14 ;  /* 0x000000173b0e7223 */ /* 0x000fca000000000e */
[----:B------:R-:W-:-:S05]  /*2aa0*/  F2FP.F16.F32.PACK_AB R14, RZ, R14 ;  /* 0x0000000eff0e723e */ /* 0x000fca00000000ff */
[----:B------:R0:W-:Y:S01]  /*2ab0*/  @P0 STG.E.U16 desc[UR38][R12.64+0x2], R14 ;  /* 0x0000020e0c000986 */ /* 0x0001e2000c101526 */
[----:B------:R-:W-:Y:S05]  /*2ac0*/  @!P2 BRA `(.L_x_40) ;  /* 0x000000000004a947 */ /* 0x000fea0003800000 */
[----:B------:R3:W5:Y:S02]  /*2ad0*/  LDG.E.LTC128B.U16 R56, desc[UR38][R6.64+0x10] ;  /* 0x0000102606387981 */ /* 0x000764000c1e1520 */
.L_x_40:
[----:B------:R-:W-:Y:S05]  /*2ae0*/  BSYNC B1 ;  /* 0x0000000000017941 */ /* 0x000fea0003800000 */
.L_x_39:
[----:B-----5:R-:W-:Y:S01]  /*2af0*/  HADD2.F32 R5, -RZ, R56.H0_H0 ;  /* 0x20000038ff057230 */ /* 0x020fe20000004100 */
        /* <DEDUP_REMOVED lines=9> */
.L_x_42:
[----:B------:R-:W-:Y:S05]  /*2b90*/  BSYNC B1 ;  /* 0x0000000000017941 */ /* 0x000fea0003800000 */
.L_x_41:
[----:B----45:R-:W-:Y:S01]  /*2ba0*/  HADD2.F32 R5, -RZ, R56.H0_H0 ;  /* 0x20000038ff057230 */ /* 0x030fe20000004100 */
[----:B------:R-:W-:Y:S01]  /*2bb0*/  ISETP.GT.AND P1, PT, R3, 0x8, P1 ;  /* 0x000000080300780c */ /* 0x000fe20000f24270 */
[----:B------:R-:W-:Y:S03]  /*2bc0*/  BSSY B1, `(.L_x_43) ;  /* 0x0000007000017945 */ /* 0x000fe60003800000 */
[----:B0-----:R-:W-:-:S04]  /*2bd0*/  FMUL R14, R5, R66 ;  /* 0x00000042050e7220 */ /* 0x001fc80000400000 */
[----:B------:R-:W-:-:S05]  /*2be0*/  FFMA R14, R61, R23, R14 ;  /* 0x000000173d0e7223 */ /* 0x000fca000000000e */
[----:B------:R-:W-:-:S05]  /*2bf0*/  F2FP.F16.F32.PACK_AB R14, RZ, R14 ;  /* 0x0000000eff0e723e */ /* 0x000fca00000000ff */
[----:B------:R0:W-:Y:S01]  /*2c00*/  @P3 STG.E.U16 desc[UR38][R8.64+0x12], R14 ;  /* 0x0000120e08003986 */ /* 0x0001e2000c101526 */
[----:B------:R-:W-:Y:S05]  /*2c10*/  @!P1 BRA `(.L_x_44) ;  /* 0x0000000000049947 */ /* 0x000fea0003800000 */
[----:B------:R4:W5:Y:S02]  /*2c20*/  LDG.E.LTC128B.U16 R56, desc[UR38][R10.64+0x10] ;  /* 0x000010260a387981 */ /* 0x000964000c1e1520 */
.L_x_44:
[----:B------:R-:W-:Y:S05]  /*2c30*/  BSYNC B1 ;  /* 0x0000000000017941 */ /* 0x000fea0003800000 */
.L_x_43:
[----:B-----5:R-:W-:Y:S01]  /*2c40*/  HADD2.F32 R5, -RZ, R56.H0_H0 ;  /* 0x20000038ff057230 */ /* 0x020fe20000004100 */
[----:B------:R-:W-:Y:S01]  /*2c50*/  ISETP.GT.AND P0, PT, R3, 0x8, P0 ;  /* 0x000000080300780c */ /* 0x000fe20000704270 */
[----:B------:R-:W-:Y:S03]  /*2c60*/  BSSY B1, `(.L_x_45) ;  /* 0x0000007000017945 */ /* 0x000fe60003800000 */
[----:B------:R-:W-:-:S04]  /*2c70*/  FMUL R5, R5, R66 ;  /* 0x0000004205057220 */ /* 0x000fc80000400000 */
[----:B------:R-:W-:-:S05]  /*2c80*/  FFMA R5, R62, R23, R5 ;  /* 0x000000173e057223 */ /* 0x000fca0000000005 */
[----:B------:R-:W-:-:S05]  /*2c90*/  F2FP.F16.F32.PACK_AB R5, RZ, R5 ;  /* 0x00000005ff05723e */ /* 0x000fca00000000ff */
[----:B------:R0:W-:Y:S01]  /*2ca0*/  @P1 STG.E.U16 desc[UR38][R12.64+0x10], R5 ;  /* 0x000010050c001986 */ /* 0x0001e2000c101526 */
[----:B------:R-:W-:Y:S05]  /*2cb0*/  @!P0 BRA `(.L_x_46) ;  /* 0x0000000000048947 */ /* 0x000fea0003800000 */
[----:B------:R0:W5:Y:S02]  /*2cc0*/  LDG.E.LTC128B.U16 R56, desc[UR38][R10.64+0x12] ;  /* 0x000012260a387981 */ /* 0x000164000c1e1520 */
.L_x_46:
[----:B------:R-:W-:Y:S05]  /*2cd0*/  BSYNC B1 ;  /* 0x0000000000017941 */ /* 0x000fea0003800000 */
.L_x_45:
        /* <DEDUP_REMOVED lines=10> */
.L_x_48:
[----:B------:R-:W-:Y:S05]  /*2d80*/  BSYNC B1 ;  /* 0x0000000000017941 */ /* 0x000fea0003800000 */
.L_x_47:
        /* <DEDUP_REMOVED lines=10> */
.L_x_50:
[----:B------:R-:W-:Y:S05]  /*2e30*/  BSYNC B1 ;  /* 0x0000000000017941 */ /* 0x000fea0003800000 */
.L_x_49:
[----:B0----5:R-:W-:Y:S01]  /*2e40*/  HADD2.F32 R5, -RZ, R56.H0_H0 ;  /* 0x20000038ff057230 */ /* 0x021fe20000004100 */
        /* <DEDUP_REMOVED lines=8> */
.L_x_52:
[----:B------:R-:W-:Y:S05]  /*2ed0*/  BSYNC B1 ;  /* 0x0000000000017941 */ /* 0x000fea0003800000 */
.L_x_51:
        /* <DEDUP_REMOVED lines=9> */
.L_x_54:
[----:B------:R-:W-:Y:S05]  /*2f70*/  BSYNC B1 ;  /* 0x0000000000017941 */ /* 0x000fea0003800000 */
.L_x_53:
        /* <DEDUP_REMOVED lines=10> */
.L_x_56:
[----:B------:R-:W-:Y:S05]  /*3020*/  BSYNC B1 ;  /* 0x0000000000017941 */ /* 0x000fea0003800000 */
.L_x_55:
        /* <DEDUP_REMOVED lines=10> */
.L_x_58:
[----:B------:R-:W-:Y:S05]  /*30d0*/  BSYNC B1 ;  /* 0x0000000000017941 */ /* 0x000fea0003800000 */
.L_x_57:
        /* <DEDUP_REMOVED lines=9> */
.L_x_60:
[----:B------:R-:W-:Y:S05]  /*3170*/  BSYNC B1 ;  /* 0x0000000000017941 */ /* 0x000fea0003800000 */
.L_x_59:
        /* <DEDUP_REMOVED lines=9> */
.L_x_62:
[----:B------:R-:W-:Y:S05]  /*3210*/  BSYNC B1 ;  /* 0x0000000000017941 */ /* 0x000fea0003800000 */
.L_x_61:
        /* <DEDUP_REMOVED lines=10> */
.L_x_64:
[----:B------:R-:W-:Y:S05]  /*32c0*/  BSYNC B1 ;  /* 0x0000000000017941 */ /* 0x000fea0003800000 */
.L_x_63:
        /* <DEDUP_REMOVED lines=10> */
.L_x_66:
[----:B------:R-:W-:Y:S05]  /*3370*/  BSYNC B1 ;  /* 0x0000000000017941 */ /* 0x000fea0003800000 */
.L_x_65:
        /* <DEDUP_REMOVED lines=9> */
.L_x_68:
[----:B------:R-:W-:Y:S05]  /*3410*/  BSYNC B1 ;  /* 0x0000000000017941 */ /* 0x000fea0003800000 */
.L_x_67:
        /* <DEDUP_REMOVED lines=9> */
.L_x_70:
[----:B------:R-:W-:Y:S05]  /*34b0*/  BSYNC B1 ;  /* 0x0000000000017941 */ /* 0x000fea0003800000 */
.L_x_69:
        /* <DEDUP_REMOVED lines=10> */
.L_x_72:
[----:B------:R-:W-:Y:S05]  /*3560*/  BSYNC B1 ;  /* 0x0000000000017941 */ /* 0x000fea0003800000 */
.L_x_71:
        /* <DEDUP_REMOVED lines=10> */
.L_x_74:
[----:B------:R-:W-:Y:S05]  /*3610*/  BSYNC B1 ;  /* 0x0000000000017941 */ /* 0x000fea0003800000 */
.L_x_73:
        /* <DEDUP_REMOVED lines=9> */
.L_x_76:
[----:B------:R-:W-:Y:S05]  /*36b0*/  BSYNC B1 ;  /* 0x0000000000017941 */ /* 0x000fea0003800000 */
.L_x_75:
        /* <DEDUP_REMOVED lines=9> */
.L_x_78:
[----:B------:R-:W-:Y:S05]  /*3750*/  BSYNC B1 ;  /* 0x0000000000017941 */ /* 0x000fea0003800000 */
.L_x_77:
        /* <DEDUP_REMOVED lines=10> */
.L_x_80:
[----:B------:R-:W-:Y:S05]  /*3800*/  BSYNC B1 ;  /* 0x0000000000017941 */ /* 0x000fea0003800000 */
.L_x_79:
        /* <DEDUP_REMOVED lines=10> */
.L_x_82:
[----:B------:R-:W-:Y:S05]  /*38b0*/  BSYNC B1 ;  /* 0x0000000000017941 */ /* 0x000fea0003800000 */
.L_x_81:
        /* <DEDUP_REMOVED lines=9> */
.L_x_84:
[----:B------:R-:W-:Y:S05]  /*3950*/  BSYNC B1 ;  /* 0x0000000000017941 */ /* 0x000fea0003800000 */
.L_x_83:
        /* <DEDUP_REMOVED lines=9> */
.L_x_86:
[----:B------:R-:W-:Y:S05]  /*39f0*/  BSYNC B1 ;  /* 0x0000000000017941 */ /* 0x000fea0003800000 */
.L_x_85:
        /* <DEDUP_REMOVED lines=10> */
.L_x_88:
[----:B------:R-:W-:Y:S05]  /*3aa0*/  BSYNC B1 ;  /* 0x0000000000017941 */ /* 0x000fea0003800000 */
.L_x_87:
        /* <DEDUP_REMOVED lines=10> */
.L_x_90:
[----:B------:R-:W-:Y:S05]  /*3b50*/  BSYNC B1 ;  /* 0x0000000000017941 */ /* 0x000fea0003800000 */
.L_x_89:
        /* <DEDUP_REMOVED lines=9> */
.L_x_92:
[----:B------:R-:W-:Y:S05]  /*3bf0*/  BSYNC B1 ;  /* 0x0000000000017941 */ /* 0x000fea0003800000 */
.L_x_91:
        /* <DEDUP_REMOVED lines=9> */
.L_x_94:
[----:B------:R-:W-:Y:S05]  /*3c90*/  BSYNC B1 ;  /* 0x0000000000017941 */ /* 0x000fea0003800000 */
.L_x_93:
        /* <DEDUP_REMOVED lines=10> */
.L_x_96:
[----:B------:R-:W-:Y:S05]  /*3d40*/  BSYNC B1 ;  /* 0x0000000000017941 */ /* 0x000fea0003800000 */
.L_x_95:
        /* <DEDUP_REMOVED lines=10> */
.L_x_98:
[----:B------:R-:W-:Y:S05]  /*3df0*/  BSYNC B1 ;  /* 0x0000000000017941 */ /* 0x000fea0003800000 */
.L_x_97:
        /* <DEDUP_REMOVED lines=9> */
.L_x_100:
[----:B------:R-:W-:Y:S05]  /*3e90*/  BSYNC B1 ;  /* 0x0000000000017941 */ /* 0x000fea0003800000 */
.L_x_99:
        /* <DEDUP_REMOVED lines=9> */
.L_x_102:
[----:B------:R-:W-:Y:S05]  /*3f30*/  BSYNC B1 ;  /* 0x0000000000017941 */ /* 0x000fea0003800000 */
.L_x_101:
        /* <DEDUP_REMOVED lines=10> */
.L_x_104:
[----:B------:R-:W-:Y:S05]  /*3fe0*/  BSYNC B1 ;  /* 0x0000000000017941 */ /* 0x000fea0003800000 */
.L_x_103:
[----:B-----5:R-:W-:Y:S01]  /*3ff0*/  HADD2.F32 R5, -RZ, R56.H0_H0 ;  /* 0x20000038ff057230 */ /* 0x020fe20000004100 */
[----:B------:R-:W-:Y:S01]  /*4000*/  ISETP.GT.AND P0, PT, R4, 0x49, PT ;  /* 0x000000490400780c */ /* 0x000fe20003f04270 */
[----:B------:R-:W-:Y:S01]  /*4010*/  @P2 IMAD.MOV.U32 R4, RZ, RZ, R8 ;  /* 0x000000ffff042224 */ /* 0x000fe200078e0008 */
[----:B------:R-:W-:Y:S02]  /*4020*/  BSSY B1, `(.L_x_105) ;  /* 0x000000a000017945 */ /* 0x000fe40003800000 */
[----:B------:R-:W-:Y:S01]  /*4030*/  FMUL R5, R5, R66 ;  /* 0x0000004205057220 */ /* 0x000fe20000400000 */
[----:B------:R-:W-:-:S03]  /*4040*/  ISETP.GT.AND P3, PT, R3, RZ, P0 ;  /* 0x000000ff0300720c */ /* 0x000fc60000764270 */
[----:B------:R-:W-:-:S05]  /*4050*/  FFMA R5, R28, R23, R5 ;  /* 0x000000171c057223 */ /* 0x000fca0000000005 */
[----:B------:R-:W-:-:S04]  /*4060*/  F2FP.F16.F32.PACK_AB R5, RZ, R5 ;  /* 0x00000005ff05723e */ /* 0x000fc800000000ff */
[----:B0-----:R-:W-:Y:S01]  /*4070*/  PRMT R14, R5, 0x7610, R14 ;  /* 0x00007610050e7816 */ /* 0x001fe2000000000e */
[----:B------:R-:W-:-:S05]  /*4080*/  @P2 IMAD.MOV.U32 R5, RZ, RZ, R9 ;  /* 0x000000ffff052224 */ /* 0x000fca00078e0009 */
[----:B------:R0:W-:Y:S01]  /*4090*/  @P2 STG.E.U16 desc[UR38][R4.64+0x90], R14 ;  /* 0x0000900e04002986 */ /* 0x0001e2000c101526 */
[----:B------:R-:W-:Y:S05]  /*40a0*/  @!P3 BRA `(.L_x_106) ;  /* 0x000000000004b947 */ /* 0x000fea0003800000 */
[----:B------:R0:W5:Y:S02]  /*40b0*/  LDG.E.LTC128B.U16 R56, desc[UR38][R6.64+0x92] ;  /* 0x0000922606387981 */ /* 0x000164000c1e1520 */
.L_x_106:
[----:B------:R-:W-:Y:S05]  /*40c0*/  BSYNC B1 ;  /* 0x0000000000017941 */ /* 0x000fea0003800000 */
.L_x_105:
        /* <DEDUP_REMOVED lines=9> */
.L_x_108:
[----:B------:R-:W-:Y:S05]  /*4160*/  BSYNC B1 ;  /* 0x0000000000017941 */ /* 0x000fea0003800000 */
.L_x_107:
[----:B-----5:R-:W-:Y:S01]  /*4170*/  HADD2.F32 R5, -RZ, R56.H0_H0 ;  /* 0x20000038ff057230 */ /* 0x020fe20000004100 */
[----:B------:R-:W-:Y:S01]  /*4180*/  ISETP.GT.AND P0, PT, R3, 0x8, P0 ;  /* 0x000000080300780c */ /* 0x000fe20000704270 */
[----:B0-----:R-:W-:Y:S01]  /*4190*/  @P1 IMAD.MOV.U32 R4, RZ, RZ, R12 ;  /* 0x000000ffff041224 */ /* 0x001fe200078e000c */
[----:B------:R-:W-:Y:S02]  /*41a0*/  BSSY B1, `(.L_x_109) ;  /* 0x0000009000017945 */ /* 0x000fe40003800000 */
[----:B------:R-:W-:-:S04]  /*41b0*/  FMUL R5, R5, R66 ;  /* 0x0000004205057220 */ /* 0x000fc80000400000 */
[----:B------:R-:W-:-:S05]  /*41c0*/  FFMA R5, R30, R23, R5 ;  /* 0x000000171e057223 */ /* 0x000fca0000000005 */
[----:B------:R-:W-:-:S04]  /*41d0*/  F2FP.F16.F32.PACK_AB R5, RZ, R5 ;  /* 0x00000005ff05723e */ /* 0x000fc800000000ff */
[----:B-1-3--:R-:W-:Y:S01]  /*41e0*/  PRMT R6, R5, 0x7610, R6 ;  /* 0x0000761005067816 */ /* 0x00afe20000000006 */
[----:B------:R-:W-:-:S05]  /*41f0*/  @P1 IMAD.MOV.U32 R5, RZ, RZ, R13 ;  /* 0x000000ffff051224 */ /* 0x000fca00078e000d */
[----:B------:R0:W-:Y:S01]  /*4200*/  @P1 STG.E.U16 desc[UR38][R4.64+0x90], R6 ;  /* 0x0000900604001986 */ /* 0x0001e2000c101526 */
[----:B------:R-:W-:Y:S05]  /*4210*/  @!P0 BRA `(.L_x_110) ;  /* 0x0000000000048947 */ /* 0x000fea0003800000 */
[----:B------:R1:W5:Y:S02]  /*4220*/  LDG.E.LTC128B.U16 R56, desc[UR38][R10.64+0x92] ;  /* 0x000092260a387981 */ /* 0x000364000c1e1520 */
.L_x_110:
[----:B------:R-:W-:Y:S05]  /*4230*/  BSYNC B1 ;  /* 0x0000000000017941 */ /* 0x000fea0003800000 */
.L_x_109:
[----:B------:R-:W-:Y:S05]  /*4240*/  @!P0 BRA `(.L_x_111) ;  /* 0x0000000c00388947 */ /* 0x000fea0003800000 */
[----:B-----5:R-:W-:-:S05]  /*4250*/  HADD2.F32 R3, -RZ, R56.H0_H0 ;  /* 0x20000038ff037230 */ /* 0x020fca0000004100 */
[----:B0-----:R-:W-:-:S04]  /*4260*/  FMUL R4, R3, R66 ;  /* 0x0000004203047220 */ /* 0x001fc80000400000 */
[----:B------:R-:W-:-:S05]  /*4270*/  FFMA R4, R31, R23, R4 ;  /* 0x000000171f047223 */ /* 0x000fca0000000004 */
[----:B------:R-:W-:-:S05]  /*4280*/  F2FP.F16.F32.PACK_AB R4, RZ, R4 ;  /* 0x00000004ff04723e */ /* 0x000fca00000000ff */
[----:B------:R3:W-:Y:S01]  /*4290*/  STG.E.U16 desc[UR38][R12.64+0x92], R4 ;  /* 0x000092040c007986 */ /* 0x0007e2000c101526 */
[----:B------:R-:W-:Y:S05]  /*42a0*/  BRA `(.L_x_111) ;  /* 0x0000000c00207947 */ /* 0x000fea0003800000 */
.L_x_34:
[----:B------:R-:W-:Y:S01]  /*42b0*/  ULDC.64 UR4, c[0x0][0x5c0] ;  /* 0x0001700000047ab9 */ /* 0x000fe20000000a00 */
[----:B------:R-:W-:Y:S01]  /*42c0*/  ISETP.GT.AND P3, PT, R4, 0x1, PT ;  /* 0x000000010400780c */ /* 0x000fe20003f64270 */
[-C--:B------:R-:W-:Y:S01]  /*42d0*/  FMUL R56, R56, R23.reuse ;  /* 0x0000001738387220 */ /* 0x080fe20000400000 */
[----:B------:R-:W-:Y:S01]  /*42e0*/  LEA R6, P0, R80, UR4, 0x1 ;  /* 0x0000000450067c11 */ /* 0x000fe2000f8008ff */
[-C--:B------:R-:W-:Y:S01]  /*42f0*/  FMUL R57, R57, R23.reuse ;  /* 0x0000001739397220 */ /* 0x080fe20000400000 */
[----:B------:R-:W-:Y:S01]  /*4300*/  ISETP.GT.AND P1, PT, R3, 0x8, P1 ;  /* 0x000000080300780c */ /* 0x000fe20000f24270 */
[-C--:B------:R-:W-:Y:S01]  /*4310*/  FMUL R58, R58, R23.reuse ;  /* 0x000000173a3a7220 */ /* 0x080fe20000400000 */
[----:B------:R-:W-:Y:S01]  /*4320*/  LEA.HI.X R7, R80, UR5, R91, 0x1, P0 ;  /* 0x0000000550077c11 */ /* 0x000fe200080f0c5b */
[-C--:B------:R-:W-:Y:S01]  /*4330*/  FMUL R59, R59, R23.reuse ;  /* 0x000000173b3b7220 */ /* 0x080fe20000400000 */
[----:B------:R-:W-:Y:S01]  /*4340*/  ISETP.GT.AND P0, PT, R3, RZ, P3 ;  /* 0x000000ff0300720c */ /* 0x000fe20001f04270 */
[-C--:B------:R-:W-:Y:S01]  /*4350*/  FMUL R60, R60, R23.reuse ;  /* 0x000000173c3c7220 */ /* 0x080fe20000400000 */
[----:B------:R-:W-:Y:S01]  /*4360*/  F2FP.F16.F32.PACK_AB R56, RZ, R56 ;  /* 0x00000038ff38723e */ /* 0x000fe200000000ff */
[----:B------:R-:W-:Y:S01]  /*4370*/  FMUL R61, R61, R23 ;  /* 0x000000173d3d7220 */ /* 0x000fe20000400000 */
[----:B------:R-:W-:Y:S01]  /*4380*/  F2FP.F16.F32.PACK_AB R57, RZ, R57 ;  /* 0x00000039ff39723e */ /* 0x000fe200000000ff */
[-C--:B------:R-:W-:Y:S01]  /*4390*/  FMUL R62, R62, R23.reuse ;  /* 0x000000173e3e7220 */ /* 0x080fe20000400000 */
[C---:B------:R-:W-:Y:S01]  /*43a0*/  SHF.L.U64.HI R5, R67.reuse, 0x1, R68 ;  /* 0x0000000143057819 */ /* 0x040fe20000010244 */
[----:B------:R-:W-:Y:S01]  /*43b0*/  @P2 STG.E.U16 desc[UR38][R6.64], R56 ;  /* 0x0000003806002986 */ /* 0x000fe2000c101526 */
[----:B------:R-:W-:Y:S01]  /*43c0*/  LEA R8, P4, R67, R6, 0x1 ;  /* 0x0000000643087211 */ /* 0x000fe200078808ff */
[-C--:B------:R-:W-:Y:S01]  /*43d0*/  FMUL R63, R63, R23.reuse ;  /* 0x000000173f3f7220 */ /* 0x080fe20000400000 */
[----:B------:R-:W-:Y:S01]  /*43e0*/  ISETP.GT.AND P2, PT, R4, 0x8, PT ;  /* 0x000000080400780c */ /* 0x000fe20003f44270 */
[-C--:B------:R-:W-:Y:S01]  /*43f0*/  FMUL R48, R48, R23.reuse ;  /* 0x0000001730307220 */ /* 0x080fe20000400000 */
[----:B------:R-:W-:Y:S01]  /*4400*/  ISETP.GT.AND P3, PT, R3, 0x8, P3 ;  /* 0x000000080300780c */ /* 0x000fe20001f64270 */
[----:B------:R-:W-:Y:S01]  /*4410*/  @P0 STG.E.U16 desc[UR38][R6.64+0x2], R57 ;  /* 0x0000023906000986 */ /* 0x000fe2000c101526 */
[----:B------:R-:W-:Y:S01]  /*4420*/  ISETP.GT.AND P0, PT, R4, 0x9, PT ;  /* 0x000000090400780c */ /* 0x000fe20003f04270 */
[----:B------:R-:W-:Y:S01]  /*4430*/  IMAD.X R9, R5, 0x1, R7, P4 ;  /* 0x0000000105097824 */ /* 0x000fe200020e0607 */
[----:B------:R-:W-:Y:S01]  /*4440*/  ISETP.GT.AND P5, PT, R3, RZ, P2 ;  /* 0x000000ff0300720c */ /* 0x000fe200017a4270 */
[-C--:B------:R-:W-:Y:S01]  /*4450*/  FMUL R49, R49, R23.reuse ;  /* 0x0000001731317220 */ /* 0x080fe20000400000 */
[----:B------:R-:W-:Y:S01]  /*4460*/  ISETP.GT.AND P4, PT, R3, RZ, P0 ;  /* 0x000000ff0300720c */ /* 0x000fe20000784270 */
[-C--:B------:R-:W-:Y:S01]  /*4470*/  FMUL R50, R50, R23.reuse ;  /* 0x0000001732327220 */ /* 0x080fe20000400000 */
[----:B------:R-:W-:Y:S01]  /*4480*/  F2FP.F16.F32.PACK_AB R58, RZ, R58 ;  /* 0x0000003aff3a723e */ /* 0x000fe200000000ff */
[----:B------:R-:W-:Y:S01]  /*4490*/  FMUL R51, R51, R23 ;  /* 0x0000001733337220 */ /* 0x000fe20000400000 */
[----:B------:R-:W-:Y:S01]  /*44a0*/  F2FP.F16.F32.PACK_AB R59, RZ, R59 ;  /* 0x0000003bff3b723e */ /* 0x000fe200000000ff */
[----:B------:R-:W-:Y:S01]  /*44b0*/  FMUL R52, R52, R23 ;  /* 0x0000001734347220 */ /* 0x000fe20000400000 */
[----:B------:R-:W-:Y:S01]  /*44c0*/  F2FP.F16.F32.PACK_AB R60, RZ, R60 ;  /* 0x0000003cff3c723e */ /* 0x000fe200000000ff */
[----:B------:R-:W-:Y:S01]  /*44d0*/  @P1 STG.E.U16 desc[UR38][R8.64], R58 ;  /* 0x0000003a08001986 */ /* 0x000fe2000c101526 */
[----:B------:R-:W-:Y:S01]  /*44e0*/  F2FP.F16.F32.PACK_AB R61, RZ, R61 ;  /* 0x0000003dff3d723e */ /* 0x000fe200000000ff */
[-C--:B------:R-:W-:Y:S01]  /*44f0*/  FMUL R53, R53, R23.reuse ;  /* 0x0000001735357220 */ /* 0x080fe20000400000 */
[C---:B------:R-:W-:Y:S01]  /*4500*/  ISETP.GT.AND P1, PT, R3.reuse, 0x8, P2 ;  /* 0x000000080300780c */ /* 0x040fe20001724270 */
[----:B------:R-:W-:Y:S01]  /*4510*/  @P3 STG.E.U16 desc[UR38][R8.64+0x2], R59 ;  /* 0x0000023b08003986 */ /* 0x000fe2000c101526 */
[----:B------:R-:W-:Y:S01]  /*4520*/  ISETP.GT.AND P2, PT, R4, 0x10, PT ;  /* 0x000000100400780c */ /* 0x000fe20003f44270 */
[-C--:B------:R-:W-:Y:S01]  /*4530*/  FMUL R54, R54, R23.reuse ;  /* 0x0000001736367220 */ /* 0x080fe20000400000 */
[----:B------:R-:W-:Y:S01]  /*4540*/  ISETP.GT.AND P3, PT, R3, 0x8, P0 ;  /* 0x000000080300780c */ /* 0x000fe20000764270 */
[----:B------:R-:W-:Y:S01]  /*4550*/  @P5 STG.E.U16 desc[UR38][R6.64+0x10], R60 ;  /* 0x0000103c06005986 */ /* 0x000fe2000c101526 */
[----:B------:R-:W-:Y:S01]  /*4560*/  ISETP.GT.AND P0, PT, R4, 0x11, PT ;  /* 0x000000110400780c */ /* 0x000fe20003f04270 */
[-C--:B------:R-:W-:Y:S01]  /*4570*/  FMUL R55, R55, R23.reuse ;  /* 0x0000001737377220 */ /* 0x080fe20000400000 */
[C---:B------:R-:W-:Y:S01]  /*4580*/  ISETP.GT.AND P5, PT, R3.reuse, RZ, P2 ;  /* 0x000000ff0300720c */ /* 0x040fe200017a4270 */
[----:B------:R-:W-:Y:S01]  /*4590*/  @P4 STG.E.U16 desc[UR38][R6.64+0x12], R61 ;  /* 0x0000123d06004986 */ /* 0x000fe2000c101526 */
        /* <DEDUP_REMOVED lines=70> */
[C---:B------:R-:W-:Y:S01]  /*4a00*/  ISETP.GT.AND P1, PT, R4.reuse, 0x31, PT ;  /* 0x000000310400780c */ /* 0x040fe20003f24270 */
[----:B------:R-:W-:Y:S01]  /*4a10*/  @P3 STG.E.U16 desc[UR38][R8.64+0x42], R43 ;  /* 0x0000422b08003986 */ /* 0x000fe2000c101526 */
[----:B------:R-:W-:Y:S01]  /*4a20*/  ISETP.GT.AND P3, PT, R4, 0x30, PT ;  /* 0x000000300400780c */ /* 0x000fe20003f64270 */
[-C--:B------:R-:W-:Y:S01]  /*4a30*/  FMUL R30, R30, R23.reuse ;  /* 0x000000171e1e7220 */ /* 0x080fe20000400000 */
[C---:B------:R-:W-:Y:S01]  /*4a40*/  ISETP.GT.AND P2, PT, R3.reuse, 0x8, P2 ;  /* 0x000000080300780c */ /* 0x040fe20001744270 */
[----:B------:R-:W-:Y:S01]  /*4a50*/  @P5 STG.E.U16 desc[UR38][R6.64+0x50], R44 ;  /* 0x0000502c06005986 */ /* 0x000fe2000c101526 */
[----:B------:R-:W-:Y:S01]  /*4a60*/  ISETP.GT.AND P0, PT, R3, 0x8, P0 ;  /* 0x000000080300780c */ /* 0x000fe20000704270 */
[----:B------:R-:W-:Y:S01]  /*4a70*/  FMUL R31, R31, R23 ;  /* 0x000000171f1f7220 */ /* 0x000fe20000400000 */
[C---:B------:R-:W-:Y:S01]  /*4a80*/  ISETP.GT.AND P5, PT, R3.reuse, RZ, P3 ;  /* 0x000000ff0300720c */ /* 0x040fe20001fa4270 */
[----:B------:R-:W-:Y:S01]  /*4a90*/  @P4 STG.E.U16 desc[UR38][R6.64+0x52], R45 ;  /* 0x0000522d06004986 */ /* 0x000fe2000c101526 */
[----:B------:R-:W-:-:S02]  /*4aa0*/  ISETP.GT.AND P4, PT, R3, RZ, P1 ;  /* 0x000000ff0300720c */ /* 0x000fc40000f84270 */
[----:B------:R-:W-:Y:S02]  /*4ab0*/  F2FP.F16.F32.PACK_AB R46, RZ, R46 ;  /* 0x0000002eff2e723e */ /* 0x000fe400000000ff */
[----:B------:R-:W-:Y:S02]  /*4ac0*/  F2FP.F16.F32.PACK_AB R47, RZ, R47 ;  /* 0x0000002fff2f723e */ /* 0x000fe400000000ff */
[----:B------:R-:W-:Y:S01]  /*4ad0*/  F2FP.F16.F32.PACK_AB R32, RZ, R32 ;  /* 0x00000020ff20723e */ /* 0x000fe200000000ff */
[----:B------:R-:W-:Y:S01]  /*4ae0*/  @P2 STG.E.U16 desc[UR38][R8.64+0x50], R46 ;  /* 0x0000502e08002986 */ /* 0x000fe2000c101526 */
[----:B------:R-:W-:Y:S02]  /*4af0*/  F2FP.F16.F32.PACK_AB R33, RZ, R33 ;  /* 0x00000021ff21723e */ /* 0x000fe400000000ff */
[----:B------:R-:W-:Y:S01]  /*4b00*/  F2FP.F16.F32.PACK_AB R34, RZ, R34 ;  /* 0x00000022ff22723e */ /* 0x000fe200000000ff */
[----:B------:R-:W-:Y:S01]  /*4b10*/  @P0 STG.E.U16 desc[UR38][R8.64+0x52], R47 ;  /* 0x0000522f08000986 */ /* 0x000fe2000c101526 */
[----:B------:R-:W-:-:S02]  /*4b20*/  ISETP.GT.AND P0, PT, R3, 0x8, P3 ;  /* 0x000000080300780c */ /* 0x000fc40001f04270 */
[----:B------:R-:W-:Y:S01]  /*4b30*/  F2FP.F16.F32.PACK_AB R35, RZ, R35 ;  /* 0x00000023ff23723e */ /* 0x000fe200000000ff */
[----:B------:R-:W-:Y:S01]  /*4b40*/  @P5 STG.E.U16 desc[UR38][R6.64+0x60], R32 ;  /* 0x0000602006005986 */ /* 0x000fe2000c101526 */
[C---:B------:R-:W-:Y:S02]  /*4b50*/  ISETP.GT.AND P5, PT, R3.reuse, 0x8, P1 ;  /* 0x000000080300780c */ /* 0x040fe40000fa4270 */
[C---:B------:R-:W-:Y:S01]  /*4b60*/  ISETP.GT.AND P1, PT, R4.reuse, 0x39, PT ;  /* 0x000000390400780c */ /* 0x040fe20003f24270 */
[----:B------:R-:W-:Y:S01]  /*4b70*/  @P4 STG.E.U16 desc[UR38][R6.64+0x62], R33 ;  /* 0x0000622106004986 */ /* 0x000fe2000c101526 */
[----:B------:R-:W-:Y:S02]  /*4b80*/  ISETP.GT.AND P4, PT, R4, 0x38, PT ;  /* 0x000000380400780c */ /* 0x000fe40003f84270 */
[C---:B------:R-:W-:Y:S02]  /*4b90*/  ISETP.GT.AND P3, PT, R3.reuse, RZ, P1 ;  /* 0x000000ff0300720c */ /* 0x040fe40000f64270 */
[C---:B------:R-:W-:Y:S01]  /*4ba0*/  ISETP.GT.AND P2, PT, R3.reuse, RZ, P4 ;  /* 0x000000ff0300720c */ /* 0x040fe20002744270 */
[----:B------:R-:W-:Y:S01]  /*4bb0*/  @P0 STG.E.U16 desc[UR38][R8.64+0x60], R34 ;  /* 0x0000602208000986 */ /* 0x000fe2000c101526 */
[----:B------:R-:W-:-:S02]  /*4bc0*/  ISETP.GT.AND P4, PT, R3, 0x8, P4 ;  /* 0x000000080300780c */ /* 0x000fc40002784270 */
[----:B------:R-:W-:Y:S01]  /*4bd0*/  F2FP.F16.F32.PACK_AB R36, RZ, R36 ;  /* 0x00000024ff24723e */ /* 0x000fe200000000ff */
[----:B------:R-:W-:Y:S01]  /*4be0*/  @P5 STG.E.U16 desc[UR38][R8.64+0x62], R35 ;  /* 0x0000622308005986 */ /* 0x000fe2000c101526 */
[----:B------:R-:W-:Y:S02]  /*4bf0*/  F2FP.F16.F32.PACK_AB R37, RZ, R37 ;  /* 0x00000025ff25723e */ /* 0x000fe400000000ff */
[----:B------:R-:W-:Y:S02]  /*4c00*/  ISETP.GT.AND P5, PT, R3, 0x8, P1 ;  /* 0x000000080300780c */ /* 0x000fe40000fa4270 */
[C---:B------:R-:W-:Y:S02]  /*4c10*/  ISETP.GT.AND P1, PT, R4.reuse, 0x48, PT ;  /* 0x000000480400780c */ /* 0x040fe40003f24270 */
[C---:B------:R-:W-:Y:S01]  /*4c20*/  ISETP.GT.AND P0, PT, R4.reuse, 0x49, PT ;  /* 0x000000490400780c */ /* 0x040fe20003f04270 */
[----:B------:R-:W-:Y:S01]  /*4c30*/  @P2 STG.E.U16 desc[UR38][R6.64+0x70], R36 ;  /* 0x0000702406002986 */ /* 0x000fe2000c101526 */
[C---:B------:R-:W-:Y:S01]  /*4c40*/  ISETP.GT.AND P2, PT, R4.reuse, 0x41, PT ;  /* 0x000000410400780c */ /* 0x040fe20003f44270 */
[----:B------:R-:W-:Y:S01]  /*4c50*/  @P4 IMAD.MOV.U32 R5, RZ, RZ, R9 ;  /* 0x000000ffff054224 */ /* 0x000fe200078e0009 */
[----:B------:R-:W-:Y:S01]  /*4c60*/  F2FP.F16.F32.PACK_AB R38, RZ, R38 ;  /* 0x00000026ff26723e */ /* 0x000fe200000000ff */
[----:B------:R-:W-:Y:S01]  /*4c70*/  @P3 STG.E.U16 desc[UR38][R6.64+0x72], R37 ;  /* 0x0000722506003986 */ /* 0x000fe2000c101526 */
[----:B------:R-:W-:Y:S01]  /*4c80*/  ISETP.GT.AND P3, PT, R4, 0x40, PT ;  /* 0x000000400400780c */ /* 0x000fe20003f64270 */
[----:B------:R-:W-:Y:S01]  /*4c90*/  @P4 IMAD.MOV.U32 R4, RZ, RZ, R8 ;  /* 0x000000ffff044224 */ /* 0x000fe200078e0008 */
[----:B------:R-:W-:-:S02]  /*4ca0*/  F2FP.F16.F32.PACK_AB R39, RZ, R39 ;  /* 0x00000027ff27723e */ /* 0x000fc400000000ff */
[----:B------:R-:W-:Y:S02]  /*4cb0*/  F2FP.F16.F32.PACK_AB R24, RZ, R24 ;  /* 0x00000018ff18723e */ /* 0x000fe400000000ff */
[----:B------:R0:W-:Y:S01]  /*4cc0*/  @P4 STG.E.U16 desc[UR38][R4.64+0x70], R38 ;  /* 0x0000702604004986 */ /* 0x0001e2000c101526 */
[C---:B------:R-:W-:Y:S02]  /*4cd0*/  ISETP.GT.AND P4, PT, R3.reuse, RZ, P2 ;  /* 0x000000ff0300720c */ /* 0x040fe40001784270 */
[----:B------:R-:W-:Y:S02]  /*4ce0*/  F2FP.F16.F32.PACK_AB R25, RZ, R25 ;  /* 0x00000019ff19723e */ /* 0x000fe400000000ff */
[----:B------:R-:W-:Y:S02]  /*4cf0*/  ISETP.GT.AND P2, PT, R3, 0x8, P2 ;  /* 0x000000080300780c */ /* 0x000fe40001744270 */
[----:B------:R-:W-:Y:S02]  /*4d00*/  F2FP.F16.F32.PACK_AB R26, RZ, R26 ;  /* 0x0000001aff1a723e */ /* 0x000fe400000000ff */
[----:B------:R-:W-:-:S02]  /*4d10*/  F2FP.F16.F32.PACK_AB R27, RZ, R27 ;  /* 0x0000001bff1b723e */ /* 0x000fc400000000ff */
[----:B------:R-:W-:Y:S01]  /*4d20*/  F2FP.F16.F32.PACK_AB R28, RZ, R28 ;  /* 0x0000001cff1c723e */ /* 0x000fe200000000ff */
[----:B0-----:R-:W-:Y:S01]  /*4d30*/  @P5 IMAD.MOV.U32 R4, RZ, RZ, R8 ;  /* 0x000000ffff045224 */ /* 0x001fe200078e0008 */
[----:B------:R-:W-:Y:S01]  /*4d40*/  F2FP.F16.F32.PACK_AB R29, RZ, R29 ;  /* 0x0000001dff1d723e */ /* 0x000fe200000000ff */
[----:B------:R-:W-:Y:S01]  /*4d50*/  @P5 IMAD.MOV.U32 R5, RZ, RZ, R9 ;  /* 0x000000ffff055224 */ /* 0x000fe200078e0009 */
[----:B------:R-:W-:Y:S02]  /*4d60*/  F2FP.F16.F32.PACK_AB R30, RZ, R30 ;  /* 0x0000001eff1e723e */ /* 0x000fe400000000ff */
[----:B------:R-:W-:Y:S02]  /*4d70*/  F2FP.F16.F32.PACK_AB R31, RZ, R31 ;  /* 0x0000001fff1f723e */ /* 0x000fe400000000ff */
[----:B------:R0:W-:Y:S01]  /*4d80*/  @P5 STG.E.U16 desc[UR38][R4.64+0x72], R39 ;  /* 0x0000722704005986 */ /* 0x0001e2000c101526 */
[C---:B------:R-:W-:Y:S02]  /*4d90*/  ISETP.GT.AND P5, PT, R3.reuse, RZ, P3 ;  /* 0x000000ff0300720c */ /* 0x040fe40001fa4270 */
[----:B------:R-:W-:-:S11]  /*4da0*/  ISETP.GT.AND P3, PT, R3, 0x8, P3 ;  /* 0x000000080300780c */ /* 0x000fd60001f64270 */
[----:B0-----:R-:W-:Y:S02]  /*4db0*/  @P5 IMAD.MOV.U32 R4, RZ, RZ, R6 ;  /* 0x000000ffff045224 */ /* 0x001fe400078e0006 */
[----:B------:R-:W-:-:S05]  /*4dc0*/  @P5 IMAD.MOV.U32 R5, RZ, RZ, R7 ;  /* 0x000000ffff055224 */ /* 0x000fca00078e0007 */
[----:B------:R0:W-:Y:S01]  /*4dd0*/  @P5 STG.E.U16 desc[UR38][R4.64+0x80], R24 ;  /* 0x0000801804005986 */ /* 0x0001e2000c101526 */
[C---:B------:R-:W-:Y:S02]  /*4de0*/  ISETP.GT.AND P5, PT, R3.reuse, RZ, P0 ;  /* 0x000000ff0300720c */ /* 0x040fe400007a4270 */
[----:B------:R-:W-:Y:S01]  /*4df0*/  ISETP.GT.AND P0, PT, R3, 0x8, P0 ;  /* 0x000000080300780c */ /* 0x000fe20000704270 */
[----:B0-----:R-:W-:Y:S02]  /*4e00*/  @P4 IMAD.MOV.U32 R4, RZ, RZ, R6 ;  /* 0x000000ffff044224 */ /* 0x001fe400078e0006 */
[----:B------:R-:W-:-:S05]  /*4e10*/  @P4 IMAD.MOV.U32 R5, RZ, RZ, R7 ;  /* 0x000000ffff054224 */ /* 0x000fca00078e0007 */
[----:B------:R0:W-:Y:S01]  /*4e20*/  @P4 STG.E.U16 desc[UR38][R4.64+0x82], R25 ;  /* 0x0000821904004986 */ /* 0x0001e2000c101526 */
[C---:B------:R-:W-:Y:S02]  /*4e30*/  ISETP.GT.AND P4, PT, R3.reuse, RZ, P1 ;  /* 0x000000ff0300720c */ /* 0x040fe40000f84270 */
[----:B------:R-:W-:Y:S01]  /*4e40*/  ISETP.GT.AND P1, PT, R3, 0x8, P1 ;  /* 0x000000080300780c */ /* 0x000fe20000f24270 */
[----:B0-----:R-:W-:Y:S02]  /*4e50*/  @P3 IMAD.MOV.U32 R4, RZ, RZ, R8 ;  /* 0x000000ffff043224 */ /* 0x001fe400078e0008 */
[----:B------:R-:W-:-:S05]  /*4e60*/  @P3 IMAD.MOV.U32 R5, RZ, RZ, R9 ;  /* 0x000000ffff053224 */ /* 0x000fca00078e0009 */
[----:B------:R0:W-:Y:S02]  /*4e70*/  @P3 STG.E.U16 desc[UR38][R4.64+0x80], R26 ;  /* 0x0000801a04003986 */ /* 0x0001e4000c101526 */
[----:B0-----:R-:W-:Y:S02]  /*4e80*/  @P2 IMAD.MOV.U32 R4, RZ, RZ, R8 ;  /* 0x000000ffff042224 */ /* 0x001fe400078e0008 */
[----:B------:R-:W-:-:S05]  /*4e90*/  @P2 IMAD.MOV.U32 R5, RZ, RZ, R9 ;  /* 0x000000ffff052224 */ /* 0x000fca00078e0009 */
[----:B------:R0:W-:Y:S02]  /*4ea0*/  @P2 STG.E.U16 desc[UR38][R4.64+0x82], R27 ;  /* 0x0000821b04002986 */ /* 0x0001e4000c101526 */
[----:B0-----:R-:W-:Y:S02]  /*4eb0*/  @P4 IMAD.MOV.U32 R4, RZ, RZ, R6 ;  /* 0x000000ffff044224 */ /* 0x001fe400078e0006 */
[----:B------:R-:W-:-:S05]  /*4ec0*/  @P4 IMAD.MOV.U32 R5, RZ, RZ, R7 ;  /* 0x000000ffff054224 */ /* 0x000fca00078e0007 */
[----:B------:R0:W-:Y:S04]  /*4ed0*/  @P4 STG.E.U16 desc[UR38][R4.64+0x90], R28 ;  /* 0x0000901c04004986 */ /* 0x0001e8000c101526 */
[----:B------:R1:W-:Y:S01]  /*4ee0*/  @P5 STG.E.U16 desc[UR38][R6.64+0x92], R29 ;  /* 0x0000921d06005986 */ /* 0x0003e2000c101526 */
[----:B0-----:R-:W-:Y:S02]  /*4ef0*/  @P1 IMAD.MOV.U32 R4, RZ, RZ, R8 ;  /* 0x000000ffff041224 */ /* 0x001fe400078e0008 */
[----:B------:R-:W-:-:S05]  /*4f00*/  @P1 IMAD.MOV.U32 R5, RZ, RZ, R9 ;  /* 0x000000ffff051224 */ /* 0x000fca00078e0009 */
[----:B------:R1:W-:Y:S04]  /*4f10*/  @P1 STG.E.U16 desc[UR38][R4.64+0x90], R30 ;  /* 0x0000901e04001986 */ /* 0x0003e8000c101526 */
[----:B------:R1:W-:Y:S02]  /*4f20*/  @P0 STG.E.U16 desc[UR38][R8.64+0x92], R31 ;  /* 0x0000921f08000986 */ /* 0x0003e4000c101526 */
.L_x_111:
[----:B------:R-:W-:Y:S05]  /*4f30*/  BSYNC B0 ;  /* 0x0000000000007941 */ /* 0x000fea0003800000 */
.L_x_33:
[----:B------:R-:W-:Y:S01]  /*4f40*/  IADD3 R16, P0, R16, UR36, RZ ;  /* 0x0000002410107c10 */ /* 0x000fe2000ff1e0ff */
[----:B------:R-:W-:Y:S01]  /*4f50*/  ULDC.64 UR4, c[0x0][0x650] ;  /* 0x0001940000047ab9 */ /* 0x000fe20000000a00 */
[----:B------:R-:W-:Y:S01]  /*4f60*/  PRMT R3, RZ, 0x7610, R3 ;  /* 0x00007610ff037816 */ /* 0x000fe20000000003 */
[----:B------:R-:W-:Y:S01]  /*4f70*/  IMAD.MOV.U32 R78, RZ, RZ, -0x1 ;  /* 0xffffffffff4e7424 */ /* 0x000fe200078e00ff */
[----:B------:R-:W-:Y:S01]  /*4f80*/  IADD3.X R17, R17, UR42, RZ, P0, !PT ;  /* 0x0000002a11117c10 */ /* 0x000fe200087fe4ff */
[----:B------:R-:W-:Y:S01]  /*4f90*/  IMAD.MOV.U32 R77, RZ, RZ, -0x1 ;  /* 0xffffffffff4d7424 */ /* 0x000fe200078e00ff */
[----:B------:R-:W-:-:S04]  /*4fa0*/  ISETP.GE.U32.AND P0, PT, R16, UR4, PT ;  /* 0x0000000410007c0c */ /* 0x000fc8000bf06070 */
[----:B------:R-:W-:-:S13]  /*4fb0*/  ISETP.GE.U32.AND.EX P0, PT, R17, UR5, PT, P0 ;  /* 0x0000000511007c0c */ /* 0x000fda000bf06100 */
[----:B------:R-:W-:Y:S05]  /*4fc0*/  @P0 BRA `(.L_x_112) ;  /* 0x00000004004c0947 */ /* 0x000fea0003800000 */
[----:B-12-4-:R-:W1:Y:S01]  /*4fd0*/  LDC.64 R10, c[0x0][0x628] ;  /* 0x00018a00ff0a7b82 */ /* 0x016e620000000a00 */
[----:B---3--:R-:W2:Y:S01]  /*4fe0*/  S2R R12, SR_CTAID.X ;  /* 0x00000000000c7919 */ /* 0x008ea20000002500 */
[----:B------:R-:W-:Y:S02]  /*4ff0*/  IMAD.MOV.U32 R8, RZ, RZ, R16 ;  /* 0x000000ffff087224 */ /* 0x000fe400078e0010 */
[----:B------:R-:W-:Y:S01]  /*5000*/  IMAD.MOV.U32 R9, RZ, RZ, R17 ;  /* 0x000000ffff097224 */ /* 0x000fe200078e0011 */
[----:B------:R-:W3:Y:S03]  /*5010*/  S2R R20, SR_CTAID.Y ;  /* 0x0000000000147919 */ /* 0x000ee60000002600 */
[----:B------:R-:W4:Y:S08]  /*5020*/  LDC R0, c[0x0][0x630] ;  /* 0x00018c00ff007b82 */ /* 0x000f300000000800 */
[----:B------:R-:W0:Y:S01]  /*5030*/  LDC.64 R14, c[0x0][0x620] ;  /* 0x00018800ff0e7b82 */ /* 0x000e220000000a00 */
[----:B-1----:R-:W-:-:S04]  /*5040*/  ISETP.NE.U32.AND P0, PT, R10, RZ, PT ;  /* 0x000000ff0a00720c */ /* 0x002fc80003f05070 */
[----:B------:R-:W-:-:S13]  /*5050*/  ISETP.NE.AND.EX P0, PT, R11, RZ, PT, P0 ;  /* 0x000000ff0b00720c */ /* 0x000fda0003f05300 */
[----:B0-234-:R-:W-:Y:S05]  /*5060*/  @!P0 BRA `(.L_x_113) ;  /* 0x0000000000288947 */ /* 0x01dfea0003800000 */
        /* <DEDUP_REMOVED lines=10> */
.L_x_113:
[-CC-:B------:R-:W-:Y:S01]  /*5110*/  SHF.R.U64 R77, R8, R0.reuse, R9.reuse ;  /* 0x00000000084d7219 */ /* 0x180fe20000001209 */
[----:B------:R-:W0:Y:S01]  /*5120*/  LDC.64 R26, c[0x0][0x640] ;  /* 0x00019000ff1a7b82 */ /* 0x000e220000000a00 */
[----:B------:R-:W-:Y:S01]  /*5130*/  SHF.R.U32.HI R0, RZ, R0, R9 ;  /* 0x00000000ff007219 */ /* 0x000fe20000011609 */
[----:B------:R-:W-:Y:S01]  /*5140*/  ULDC UR4, c[0x0][0x150] ;  /* 0x0000540000047ab9 */ /* 0x000fe20000000800 */
[----:B------:R-:W-:Y:S02]  /*5150*/  IADD3 R3, P0, RZ, -R77, RZ ;  /* 0x8000004dff037210 */ /* 0x000fe40007f1e0ff */
[----:B------:R-:W-:-:S03]  /*5160*/  I2FP.F32.U32 R7, R12 ;  /* 0x0000000c00077245 */ /* 0x000fc60000201000 */
[----:B------:R-:W1:Y:S01]  /*5170*/  LDC R6, c[0x0][0x618] ;  /* 0x00018600ff067b82 */ /* 0x000e620000000800 */
[----:B------:R-:W-:Y:S02]  /*5180*/  IMAD.X R5, RZ, RZ, ~R0, P0 ;  /* 0x000000ffff057224 */ /* 0x000fe400000e0e00 */
[----:B------:R-:W-:Y:S01]  /*5190*/  FMUL R7, R7, UR4 ;  /* 0x0000000407077c20 */ /* 0x000fe20008400000 */
[----:B------:R-:W-:Y:S01]  /*51a0*/  ULDC UR4, c[0x0][0x154] ;  /* 0x0000550000047ab9 */ /* 0x000fe20000000800 */
[-C--:B------:R-:W-:Y:S02]  /*51b0*/  IMAD R0, R5, R14.reuse, RZ ;  /* 0x0000000e05007224 */ /* 0x080fe400078e02ff */
[C---:B------:R-:W-:Y:S01]  /*51c0*/  IMAD.WIDE.U32 R4, R3.reuse, R14, R16 ;  /* 0x0000000e03047225 */ /* 0x040fe200078e0010 */
[----:B------:R-:W2:Y:S01]  /*51d0*/  LDC R8, c[0x0][0x608] ;  /* 0x00018200ff087b82 */ /* 0x000ea20000000800 */
[----:B------:R-:W3:Y:S02]  /*51e0*/  F2I.U32.TRUNC.NTZ R7, R7 ;  /* 0x0000000700077305 */ /* 0x000ee4000020f000 */
[----:B------:R-:W-:Y:S01]  /*51f0*/  IMAD R3, R3, R15, R0 ;  /* 0x0000000f03037224 */ /* 0x000fe200078e0200 */
[----:B------:R-:W-:-:S03]  /*5200*/  I2FP.F32.U32 R0, R20 ;  /* 0x0000001400007245 */ /* 0x000fc60000201000 */
[----:B------:R-:W-:Y:S01]  /*5210*/  IMAD.IADD R3, R5, 0x1, R3 ;  /* 0x0000000105037824 */ /* 0x000fe200078e0203 */
[----:B------:R-:W4:Y:S01]  /*5220*/  LDC R11, c[0x0][0x658] ;  /* 0x00019600ff0b7b82 */ /* 0x000f220000000800 */
[----:B0-----:R-:W-:-:S04]  /*5230*/  ISETP.NE.U32.AND P0, PT, R26, RZ, PT ;  /* 0x000000ff1a00720c */ /* 0x001fc80003f05070 */
[----:B------:R-:W-:-:S03]  /*5240*/  ISETP.NE.AND.EX P0, PT, R27, RZ, PT, P0 ;  /* 0x000000ff1b00720c */ /* 0x000fc60003f05300 */
[----:B------:R-:W0:Y:S01]  /*5250*/  LDC R9, c[0x0][0x144] ;  /* 0x00005100ff097b82 */ /* 0x000e220000000800 */
[-C--:B-1----:R-:W-:Y:S01]  /*5260*/  SHF.R.U64 R10, R4, R6.reuse, R3 ;  /* 0x00000006040a7219 */ /* 0x082fe20000001203 */
[----:B---3--:R-:W-:Y:S01]  /*5270*/  IMAD.MOV R7, RZ, RZ, -R7 ;  /* 0x000000ffff077224 */ /* 0x008fe200078e0a07 */
[----:B------:R-:W-:Y:S01]  /*5280*/  SHF.R.U32.HI R3, RZ, R6, R3 ;  /* 0x00000006ff037219 */ /* 0x000fe20000011603 */
[----:B------:R-:W-:-:S04]  /*5290*/  FMUL R6, R0, UR4 ;  /* 0x0000000400067c20 */ /* 0x000fc80008400000 */
[----:B------:R-:W1:Y:S01]  /*52a0*/  LDC R21, c[0x0][0x148] ;  /* 0x00005200ff157b82 */ /* 0x000e620000000800 */
[----:B------:R3:W0:Y:S01]  /*52b0*/  F2I.U32.TRUNC.NTZ R14, R6 ;  /* 0x00000006000e7305 */ /* 0x000622000020f000 */
[-CC-:B--2---:R-:W-:Y:S02]  /*52c0*/  SHF.R.U64 R13, R10, R8.reuse, R3.reuse ;  /* 0x000000080a0d7219 */ /* 0x184fe40000001203 */
[----:B------:R-:W-:-:S04]  /*52d0*/  SHF.R.U32.HI R0, RZ, R8, R3 ;  /* 0x00000008ff007219 */ /* 0x000fc80000011603 */
[----:B------:R-:W2:Y:S01]  /*52e0*/  LDC R24, c[0x0][0x648] ;  /* 0x00019200ff187b82 */ /* 0x000ea20000000800 */
[-CC-:B----4-:R-:W-:Y:S02]  /*52f0*/  SHF.R.U64 R15, R13, R11.reuse, R0.reuse ;  /* 0x0000000b0d0f7219 */ /* 0x190fe40000001200 */
[----:B------:R-:W-:-:S03]  /*5300*/  SHF.R.U32.HI R5, RZ, R11, R0 ;  /* 0x0000000bff057219 */ /* 0x000fc60000011600 */
[----:B------:R-:W-:Y:S02]  /*5310*/  IMAD.MOV.U32 R4, RZ, RZ, R15 ;  /* 0x000000ffff047224 */ /* 0x000fe400078e000f */
[----:B------:R-:W4:Y:S01]  /*5320*/  LDC R28, c[0x0][0x638] ;  /* 0x00018e00ff1c7b82 */ /* 0x000f220000000800 */
[----:B0-----:R-:W-:-:S07]  /*5330*/  IMAD R25, R9, R7, R12 ;  /* 0x0000000709197224 */ /* 0x001fce00078e020c */
[----:B------:R-:W0:Y:S08]  /*5340*/  LDC R29, c[0x0][0x610] ;  /* 0x00018400ff1d7b82 */ /* 0x000e300000000800 */
[----:B------:R-:W0:Y:S01]  /*5350*/  LDC R30, c[0x0][0x600] ;  /* 0x00018000ff1e7b82 */ /* 0x000e220000000800 */
[----:B-123--:R-:W-:Y:S05]  /*5360*/  @!P0 BRA `(.L_x_114) ;  /* 0x0000000000288947 */ /* 0x00efea0003800000 */
[----:B------:R-:W1:Y:S02]  /*5370*/  LDC R0, c[0x0][0x64c] ;  /* 0x00019300ff007b82 */ /* 0x000e640000000800 */
[----:B-1----:R-:W-:-:S05]  /*5380*/  IADD3 R3, P0, R15, R0, RZ ;  /* 0x000000000f037210 */ /* 0x002fca0007f1e0ff */
        /* <DEDUP_REMOVED lines=8> */
.L_x_114:
[----:B------:R-:W-:Y:S01]  /*5410*/  ISETP.NE.AND P0, PT, R2, 0x1, PT ;  /* 0x000000010200780c */ /* 0x000fe20003f05270 */
[----:B------:R-:W-:Y:S01]  /*5420*/  IMAD.MOV R14, RZ, RZ, -R14 ;  /* 0x000000ffff0e7224 */ /* 0x000fe200078e0a0e */
[----:B------:R-:W-:Y:S02]  /*5430*/  SHF.R.U64 R3, R4, R24, R5 ;  /* 0x0000001804037219 */ /* 0x000fe40000001205 */
[----:B------:R-:W-:Y:S02]  /*5440*/  LOP3.LUT R0, R13, R74, RZ, 0xc0, !PT ;  /* 0x0000004a0d007212 */ /* 0x000fe400078ec0ff */
[----:B------:R-:W-:Y:S01]  /*5450*/  LOP3.LUT R10, R10, R73, RZ, 0xc0, !PT ;  /* 0x000000490a0a7212 */ /* 0x000fe200078ec0ff */
[----:B------:R-:W-:Y:S02]  /*5460*/  IMAD.MOV R4, RZ, RZ, -R3 ;  /* 0x000000ffff047224 */ /* 0x000fe400078e0a03 */
[----:B------:R-:W-:Y:S02]  /*5470*/  IMAD R0, R69, R3, R0 ;  /* 0x0000000345007224 */ /* 0x000fe400078e0200 */
[----:B----4-:R-:W-:-:S02]  /*5480*/  IMAD R3, R4, R28, R15 ;  /* 0x0000001c04037224 */ /* 0x010fc400078e020f */
[----:B------:R-:W-:Y:S02]  /*5490*/  @P0 IMAD R25, R21, R14, R20 ;  /* 0x0000000e15190224 */ /* 0x000fe400078e0214 */
[----:B0-----:R-:W-:Y:S02]  /*54a0*/  IMAD R5, R3, R30, R10 ;  /* 0x0000001e03057224 */ /* 0x001fe400078e020a */
[----:B------:R-:W-:Y:S02]  /*54b0*/  IMAD R0, R0, R29, R25 ;  /* 0x0000001d00007224 */ /* 0x000fe400078e0219 */
[----:B------:R-:W-:-:S03]  /*54c0*/  IMAD.MOV.U32 R4, RZ, RZ, 0x1 ;  /* 0x00000001ff047424 */ /* 0x000fc600078e00ff */
[----:B------:R-:W-:Y:S02]  /*54d0*/  SEL R78, R5, R0, !P0 ;  /* 0x00000000054e7207 */ /* 0x000fe40004000000 */
[----:B------:R-:W-:Y:S02]  /*54e0*/  PRMT R3, R4, 0x7610, R3 ;  /* 0x0000761004037816 */ /* 0x000fe40000000003 */
[----:B------:R-:W-:-:S07]  /*54f0*/  SEL R0, R0, R5, !P0 ;  /* 0x0000000500007207 */ /* 0x000fce0004000000 */
.L_x_112:
[----:B------:R-:W-:Y:S01]  /*5500*/  LOP3.LUT P0, RZ, R3, 0xff, RZ, 0xc0, !PT ;  /* 0x000000ff03ff7812 */ /* 0x000fe2000780c0ff */
[----:B------:R-:W-:Y:S01]  /*5510*/  UIMAD.WIDE.U32 UR4, UR41, -0xf0f0f0f, URZ ;  /* 0xf0f0f0f1290478a5 */ /* 0x000fe2000f8e003f */
[----:B------:R-:W-:-:S03]  /*5520*/  IMAD.MOV.U32 R79, RZ, RZ, R0 ;  /* 0x000000ffff4f7224 */ /* 0x000fc600078e0000 */
[----:B------:R-:W-:-:S04]  /*5530*/  USHF.R.U32.HI UR4, URZ, 0x5, UR5 ;  /* 0x000000053f047899 */ /* 0x000fc80008011605 */
[----:B------:R-:W-:-:S04]  /*5540*/  UIMAD UR41, UR4, -0x22, UR41 ;  /* 0xffffffde042978a4 */ /* 0x000fc8000f8e0229 */
[----:B------:R-:W-:Y:S08]  /*5550*/  @P0 BRA `(.L_x_115) ;  /* 0xffffffc000c40947 */ /* 0x000ff0000383ffff */
[----:B------:R-:W-:Y:S05]  /*5560*/  EXIT ;  /* 0x000000000000794d */ /* 0x000fea0003800000 */
.L_x_8:
        /* <DEDUP_REMOVED lines=26> */
.L_x_117:
[----:B------:R-:W0:Y:S01]  /*5710*/  LDC.64 R28, c[0x0][0x640] ;  /* 0x00019000ff1c7b82 */ /* 0x000e220000000a00 */
[-CC-:B------:R-:W-:Y:S01]  /*5720*/  SHF.R.U64 R21, R14, R8.reuse, R15.reuse ;  /* 0x000000080e157219 */ /* 0x180fe2000000120f */
[----:B------:R-:W-:Y:S01]  /*5730*/  IMAD.MOV.U32 R31, RZ, RZ, 0x1 ;  /* 0x00000001ff1f7424 */ /* 0x000fe200078e00ff */
[----:B------:R-:W-:Y:S02]  /*5740*/  SHF.R.U32.HI R7, RZ, R8, R15 ;  /* 0x00000008ff077219 */ /* 0x000fe4000001160f */
[----:B------:R-:W-:-:S03]  /*5750*/  IADD3 R13, P0, RZ, -R21, RZ ;  /* 0x80000015ff0d7210 */ /* 0x000fc60007f1e0ff */
[----:B------:R-:W1:Y:S02]  /*5760*/  LDC R12, c[0x0][0x618] ;  /* 0x00018600ff0c7b82 */ /* 0x000e640000000800 */
[----:B------:R-:W-:Y:S02]  /*5770*/  IMAD.X R7, RZ, RZ, ~R7, P0 ;  /* 0x000000ffff077224 */ /* 0x000fe400000e0e07 */
[----:B------:R-:W-:-:S04]  /*5780*/  IMAD.WIDE.U32 R10, R13, R24, R16 ;  /* 0x000000180d0a7225 */ /* 0x000fc800078e0010 */
[----:B------:R-:W2:Y:S01]  /*5790*/  LDC R14, c[0x0][0x608] ;  /* 0x00018200ff0e7b82 */ /* 0x000ea20000000800 */
[----:B------:R-:W-:-:S04]  /*57a0*/  IMAD R8, R7, R24, RZ ;  /* 0x0000001807087224 */ /* 0x000fc800078e02ff */
[----:B------:R-:W-:-:S03]  /*57b0*/  IMAD R7, R13, R25, R8 ;  /* 0x000000190d077224 */ /* 0x000fc600078e0208 */
[----:B------:R-:W3:Y:S01]  /*57c0*/  LDC R26, c[0x0][0x658] ;  /* 0x00019600ff1a7b82 */ /* 0x000ee20000000800 */
[----:B------:R-:W-:Y:S01]  /*57d0*/  IMAD.IADD R7, R11, 0x1, R7 ;  /* 0x000000010b077824 */ /* 0x000fe200078e0207 */
[----:B0-----:R-:W-:Y:S01]  /*57e0*/  ISETP.NE.U32.AND P0, PT, R28, RZ, PT ;  /* 0x000000ff1c00720c */ /* 0x001fe20003f05070 */
[----:B------:R-:W-:-:S03]  /*57f0*/  IMAD.MOV.U32 R11, RZ, RZ, -0x1 ;  /* 0xffffffffff0b7424 */ /* 0x000fc600078e00ff */
        /* <DEDUP_REMOVED lines=8> */
[-C--:B---3--:R-:W-:Y:S02]  /*5880*/  SHF.L.U32 R10, R11, R26.reuse, RZ ;  /* 0x0000001a0b0a7219 */ /* 0x088fe400000006ff */
[--C-:B------:R-:W-:Y:S02]  /*5890*/  SHF.R.U64 R24, R22, R26, R7.reuse ;  /* 0x0000001a16187219 */ /* 0x100fe40000001207 */
[----:B------:R-:W-:Y:S02]  /*58a0*/  LOP3.LUT R33, RZ, R10, RZ, 0x33, !PT ;  /* 0x0000000aff217212 */ /* 0x000fe400078e33ff */
[----:B------:R-:W-:Y:S01]  /*58b0*/  SHF.R.U32.HI R11, RZ, R26, R7 ;  /* 0x0000001aff0b7219 */ /* 0x000fe20000011607 */
[----:B------:R-:W3:Y:S01]  /*58c0*/  LDC R30, c[0x0][0x610] ;  /* 0x00018400ff1e7b82 */ /* 0x000ee20000000800 */
[----:B------:R-:W-:Y:S01]  /*58d0*/  IMAD.MOV.U32 R10, RZ, RZ, R24 ;  /* 0x000000ffff0a7224 */ /* 0x000fe200078e0018 */
[----:B------:R-:W-:Y:S06]  /*58e0*/  @!P0 BRA `(.L_x_118) ;  /* 0x0000000000288947 */ /* 0x000fec0003800000 */
        /* <DEDUP_REMOVED lines=10> */
.L_x_118:
[----:B------:R-:W-:Y:S02]  /*5990*/  ISETP.NE.AND P0, PT, R2, 0x1, PT ;  /* 0x000000010200780c */ /* 0x000fe40003f05270 */
[----:B-1----:R-:W-:Y:S01]  /*59a0*/  SHF.R.U64 R8, R10, R8, R11 ;  /* 0x000000080a087219 */ /* 0x002fe2000000120b */
[----:B0-----:R-:W-:Y:S01]  /*59b0*/  VIADD R11, R25, 0xffffffff ;  /* 0xffffffff190b7836 */ /* 0x001fe20000000000 */
[----:B------:R-:W-:Y:S02]  /*59c0*/  SHF.L.U32 R31, R31, R26, RZ ;  /* 0x0000001a1f1f7219 */ /* 0x000fe400000006ff */
[----:B------:R-:W-:Y:S01]  /*59d0*/  LOP3.LUT R5, R22, R33, RZ, 0xc0, !PT ;  /* 0x0000002116057212 */ /* 0x000fe200078ec0ff */
[----:B------:R-:W-:-:S04]  /*59e0*/  IMAD.MOV R7, RZ, RZ, -R8 ;  /* 0x000000ffff077224 */ /* 0x000fc800078e0a08 */
[----:B------:R-:W-:Y:S02]  /*59f0*/  IMAD R5, R31, R8, R5 ;  /* 0x000000081f057224 */ /* 0x000fe400078e0205 */
[----:B------:R-:W-:Y:S01]  /*5a00*/  @P0 IMAD R6, R9, R23, R4 ;  /* 0x0000001709060224 */ /* 0x000fe200078e0204 */
[----:B------:R-:W-:Y:S01]  /*5a10*/  LOP3.LUT R9, R20, R11, RZ, 0xc0, !PT ;  /* 0x0000000b14097212 */ /* 0x000fe200078ec0ff */
[----:B--2---:R-:W-:Y:S02]  /*5a20*/  IMAD R4, R7, R27, R24 ;  /* 0x0000001b07047224 */ /* 0x004fe400078e0218 */
[----:B---3--:R-:W-:Y:S02]  /*5a30*/  IMAD R6, R5, R30, R6 ;  /* 0x0000001e05067224 */ /* 0x008fe400078e0206 */
[----:B------:R-:W-:Y:S02]  /*5a40*/  IMAD R5, R4, R25, R9 ;  /* 0x0000001904057224 */ /* 0x000fe400078e0209 */
[----:B------:R-:W-:-:S02]  /*5a50*/  IMAD.MOV.U32 R8, RZ, RZ, 0x1 ;  /* 0x00000001ff087424 */ /* 0x000fc400078e00ff */
[----:B------:R-:W-:Y:S01]  /*5a60*/  IMAD.MOV.U32 R7, RZ, RZ, R21 ;  /* 0x000000ffff077224 */ /* 0x000fe200078e0015 */
[----:B------:R-:W-:Y:S02]  /*5a70*/  SEL R19, R5, R6, !P0 ;  /* 0x0000000605137207 */ /* 0x000fe40004000000 */
[----:B------:R-:W-:-:S07]  /*5a80*/  SEL R20, R6, R5, !P0 ;  /* 0x0000000506147207 */ /* 0x000fce0004000000 */
.L_x_116:
[----:B------:R-:W-:-:S08]  /*5a90*/  NOP ;  /* 0x0000000000007918 */ /* 0x000fd00000000000 */
[----:B------:R-:W0:-:S00]  /*5aa0*/  USETMAXREG.DEALLOC.CTAPOOL 0x28 ;  /* 0x00000028000079c8 */ /* 0x000e0000080e0500 */
[----:B0-----:R-:W-:-:S13]  /*5ab0*/  ISETP.NE.AND P0, PT, R3, RZ, PT ;  /* 0x000000ff0300720c */ /* 0x001fda0003f05270 */
[----:B------:R-:W-:Y:S05]  /*5ac0*/  @P0 EXIT ;  /* 0x000000000000094d */ /* 0x000fea0003800000 */
[----:B------:R-:W-:Y:S01]  /*5ad0*/  LOP3.LUT P0, RZ, R8, 0xff, RZ, 0xc0, !PT ;  /* 0x000000ff08ff7812 */ /* 0x000fe2000780c0ff */
[----:B------:R-:W-:Y:S02]  /*5ae0*/  IMAD.MOV.U32 R3, RZ, RZ, 0x1 ;  /* 0x00000001ff037424 */ /* 0x000fe400078e00ff */
[----:B------:R-:W-:-:S10]  /*5af0*/  IMAD.MOV.U32 R8, RZ, RZ, RZ ;  /* 0x000000ffff087224 */ /* 0x000fd400078e00ff */
[----:B------:R-:W-:Y:S05]  /*5b00*/  @!P0 BRA `(.L_x_119) ;  /* 0x0000000c00208947 */ /* 0x000fea0003800000 */
[----:B------:R-:W0:Y:S01]  /*5b10*/  LDC R3, c[0x0][0x28c] ;  /* 0x0000a300ff037b82 */ /* 0x000e220000000800 */
[----:B------:R-:W1:Y:S01]  /*5b20*/  S2R R10, SR_CgaCtaId ;  /* 0x00000000000a7919 */ /* 0x000e620000008800 */
[----:B------:R-:W-:Y:S01]  /*5b30*/  ULDC UR5, c[0x0][0x658] ;  /* 0x0001960000057ab9 */ /* 0x000fe20000000800 */
[----:B------:R-:W-:Y:S01]  /*5b40*/  UMOV UR6, 0xffffffff ;  /* 0xffffffff00067882 */ /* 0x000fe20000000000 */
[----:B------:R-:W-:Y:S01]  /*5b50*/  BSSY B0, `(.L_x_119) ;  /* 0x00000c3000007945 */ /* 0x000fe20003800000 */
[----:B------:R-:W-:Y:S01]  /*5b60*/  USHF.L.U32 UR6, UR6, UR5, URZ ;  /* 0x0000000506067299 */ /* 0x000fe2000800063f */
[----:B------:R-:W-:Y:S01]  /*5b70*/  IMAD.MOV.U32 R12, RZ, RZ, 0x1 ;  /* 0x00000001ff0c7424 */ /* 0x000fe200078e00ff */
[----:B------:R-:W-:Y:S01]  /*5b80*/  LOP3.LUT R9, R18, 0x2, RZ, 0xfc, !PT ;  /* 0x0000000212097812 */ /* 0x000fe200078efcff */
[----:B------:R-:W-:Y:S01]  /*5b90*/  IMAD.MOV.U32 R8, RZ, RZ, RZ ;  /* 0x000000ffff087224 */ /* 0x000fe200078e00ff */
[----:B------:R-:W-:Y:S01]  /*5ba0*/  ULDC UR4, c[0x0][0x600] ;  /* 0x0001800000047ab9 */ /* 0x000fe20000000800 */
[----:B------:R-:W-:Y:S01]  /*5bb0*/  UMOV UR7, 0x1 ;  /* 0x0000000100077882 */ /* 0x000fe20000000000 */
[----:B------:R-:W-:-:S02]  /*5bc0*/  UIADD3 UR15, UR4, -0x1, URZ ;  /* 0xffffffff040f7890 */ /* 0x000fc4000fffe03f */
[----:B------:R-:W-:Y:S02]  /*5bd0*/  USHF.L.U32 UR17, UR7, UR5, URZ ;  /* 0x0000000507117299 */ /* 0x000fe4000800063f */
[----:B------:R-:W-:Y:S01]  /*5be0*/  ULOP3.LUT UR16, URZ, UR6, URZ, 0x33, !UPT ;  /* 0x000000063f107292 */ /* 0x000fe2000f8e333f */
[----:B------:R-:W-:Y:S01]  /*5bf0*/  ULDC.64 UR20, c[0x0][0x198] ;  /* 0x0000660000147ab9 */ /* 0x000fe20000000a00 */
[----:B0-----:R-:W-:-:S05]  /*5c00*/  VIADD R3, R3, 0xf ;  /* 0x0000000f03037836 */ /* 0x001fca0000000000 */
[----:B------:R-:W-:-:S04]  /*5c10*/  SHF.R.S32.HI R4, RZ, 0x1f, R3 ;  /* 0x0000001fff047819 */ /* 0x000fc80000011403 */
[----:B------:R-:W-:Y:S01]  /*5c20*/  LEA.HI R4, R4, R3, RZ, 0x4 ;  /* 0x0000000304047211 */ /* 0x000fe200078f20ff */
[----:B------:R-:W-:Y:S01]  /*5c30*/  IMAD.MOV.U32 R3, RZ, RZ, 0x1 ;  /* 0x00000001ff037424 */ /* 0x000fe200078e00ff */
[----:B-1----:R-:W-:Y:S02]  /*5c40*/  LOP3.LUT R10, R10, 0x1, RZ, 0xc0, !PT ;  /* 0x000000010a0a7812 */ /* 0x002fe400078ec0ff */
[----:B------:R-:W-:-:S05]  /*5c50*/  SHF.R.S32.HI R11, RZ, 0x4, R4 ;  /* 0x00000004ff0b7819 */ /* 0x000fca0000011404 */
[----:B------:R-:W-:-:S07]  /*5c60*/  VIADD R13, R11, 0x1 ;  /* 0x000000010b0d7836 */ /* 0x000fce0000000000 */
.L_x_130:
[----:B------:R-:W-:-:S03]  /*5c70*/  UMOV UR4, 0xffffffff ;  /* 0xffffffff00047882 */ /* 0x000fc60000000000 */
[----:B------:R-:W-:Y:S05]  /*5c80*/  BRA.DIV UR4, `(.L_x_120) ;  /* 0x0000001e04e47947 */ /* 0x000fea000b800000 */
[----:B------:R-:W-:-:S13]  /*5c90*/  ELECT P6, URZ, PT ;  /* 0x00000000003f782f */ /* 0x000fda00038c0000 */
.L_x_171:
[----:B------:R-:W0:Y:S01]  /*5ca0*/  LDC R4, c[0x0][0x28c] ;  /* 0x0000a300ff047b82 */ /* 0x000e220000000800 */
[----:B------:R-:W-:Y:S01]  /*5cb0*/  BSSY B1, `(.L_x_121) ;  /* 0x000003a000017945 */ /* 0x000fe20003800000 */
[----:B0-----:R-:W-:-:S13]  /*5cc0*/  ISETP.LT.OR P6, PT, R4, 0x1, !P6 ;  /* 0x000000010400780c */ /* 0x001fda00077c1670 */
[----:B------:R-:W-:Y:S05]  /*5cd0*/  @P6 BRA `(.L_x_122) ;  /* 0x0000000000dc6947 */ /* 0x000fea0003800000 */
[----:B------:R-:W-:Y:S02]  /*5ce0*/  IMAD R19, R19, 0x2, R10 ;  /* 0x0000000213137824 */ /* 0x000fe400078e020a */
[----:B------:R-:W-:Y:S02]  /*5cf0*/  IMAD.SHL.U32 R20, R20, 0x80, RZ ;  /* 0x0000008014147824 */ /* 0x000fe400078e00ff */
[----:B------:R-:W-:Y:S02]  /*5d00*/  IMAD.MOV.U32 R23, RZ, RZ, RZ ;  /* 0x000000ffff177224 */ /* 0x000fe400078e00ff */
[----:B------:R-:W-:Y:S02]  /*5d10*/  IMAD.MOV.U32 R4, RZ, RZ, R13 ;  /* 0x000000ffff047224 */ /* 0x000fe400078e000d */
[----:B------:R-:W-:Y:S02]  /*5d20*/  IMAD.MOV.U32 R5, RZ, RZ, R3 ;  /* 0x000000ffff057224 */ /* 0x000fe400078e0003 */
[----:B------:R-:W-:-:S02]  /*5d30*/  IMAD.MOV.U32 R15, RZ, RZ, R8 ;  /* 0x000000ffff0f7224 */ /* 0x000fc400078e0008 */
[----:B------:R-:W-:-:S07]  /*5d40*/  IMAD R19, R19, 0x28, RZ ;  /* 0x0000002813137824 */ /* 0x000fce00078e02ff */
.L_x_125:
[----:B------:R-:W0:Y:S01]  /*5d50*/  S2R R21, SR_CgaCtaId ;  /* 0x0000000000157919 */ /* 0x000e220000008800 */
[----:B------:R-:W-:Y:S02]  /*5d60*/  MOV R6, 0x400 ;  /* 0x0000040000067802 */ /* 0x000fe40000000f00 */
[----:B------:R-:W-:-:S13]  /*5d70*/  ISETP.NE.AND P1, PT, R0, RZ, PT ;  /* 0x000000ff0000720c */ /* 0x000fda0003f25270 */
[----:B------:R-:W1:Y:S01]  /*5d80*/  @!P1 LDC R14, c[0x0][0x500] ;  /* 0x00014000ff0e9b82 */ /* 0x000e620000000800 */
[----:B0-----:R-:W-:Y:S02]  /*5d90*/  LEA R22, R21, R6, 0x18 ;  /* 0x0000000615167211 */ /* 0x001fe400078ec0ff */
[----:B------:R-:W-:-:S03]  /*5da0*/  SHF.L.U32 R6, R5, 0x1f, RZ ;  /* 0x0000001f05067819 */ /* 0x000fc600000006ff */
[----:B------:R-:W-:-:S04]  /*5db0*/  IMAD R21, R15, 0x8, R22 ;  /* 0x000000080f157824 */ /* 0x000fc800078e0216 */
[----:B------:R-:W0:Y:S02]  /*5dc0*/  SYNCS.PHASECHK.TRANS64.TRYWAIT P0, [R21+URZ+0x110], R6 ;  /* 0x00011006150075a7 */ /* 0x000e24000800017f */
[----:B01----:R-:W-:Y:S05]  /*5dd0*/  @!P0 BRA `(.L_x_123) ;  /* 0x0000001c00b08947 */ /* 0x003fea0003800000 */
.L_x_172:
[----:B0-----:R-:W-:Y:S01]  /*5de0*/  PRMT R6, R9, 0x9910, RZ ;  /* 0x0000991009067816 */ /* 0x001fe200000000ff */
[----:B------:R0:W-:Y:S03]  /*5df0*/  @!P1 SYNCS.ARRIVE.TRANS64 RZ, [R21+URZ], R14 ;  /* 0x0000000e15ff99a7 */ /* 0x0001e6000800003f */
[----:B------:R-:W-:-:S13]  /*5e00*/  ISETP.NE.AND P0, PT, R6, 0x2, PT ;  /* 0x000000020600780c */ /* 0x000fda0003f05270 */
[----:B0-----:R-:W-:Y:S05]  /*5e10*/  @P0 BRA `(.L_x_124) ;  /* 0x0000000000040947 */ /* 0x001fea0003800000 */
[----:B------:R-:W-:Y:S01]  /*5e20*/  BPT.TRAP 0x1 ;  /* 0x000000040000795c */ /* 0x000fe20000300000 */
.L_x_124:
[----:B------:R-:W-:Y:S01]  /*5e30*/  IMAD R6, R15, 0x2, R10 ;  /* 0x000000020f067824 */ /* 0x000fe200078e020a */
[----:B------:R-:W-:Y:S01]  /*5e40*/  R2UR UR9, R21 ;  /* 0x00000000150972ca */ /* 0x000fe200000e0000 */
[--C-:B------:R-:W-:Y:S01]  /*5e50*/  IMAD R14, R15, 0x1000, R22.reuse ;  /* 0x000010000f0e7824 */ /* 0x100fe200078e0216 */
[----:B------:R-:W-:Y:S01]  /*5e60*/  UIADD3 UR4, UP0, UR20, 0xf0, URZ ;  /* 0x000000f014047890 */ /* 0x000fe2000ff1e03f */
[----:B------:R-:W-:Y:S01]  /*5e70*/  IMAD R6, R6, 0x280, RZ ;  /* 0x0000028006067824 */ /* 0x000fe200078e02ff */
[----:B------:R-:W-:Y:S01]  /*5e80*/  R2UR UR11, R20 ;  /* 0x00000000140b72ca */ /* 0x000fe200000e0000 */
[----:B------:R-:W-:Y:S01]  /*5e90*/  VIADD R4, R4, 0xffffffff ;  /* 0xffffffff04047836 */ /* 0x000fe20000000000 */
[----:B------:R-:W-:Y:S01]  /*5ea0*/  R2UR UR5, R14 ;  /* 0x000000000e0572ca */ /* 0x000fe200000e0000 */
[----:B------:R-:W-:Y:S01]  /*5eb0*/  IMAD R6, R6, 0x2, R22 ;  /* 0x0000000206067824 */ /* 0x000fe200078e0216 */
[----:B------:R-:W-:Y:S01]  /*5ec0*/  R2UR UR10, R23 ;  /* 0x00000000170a72ca */ /* 0x000fe200000e0000 */
[----:B------:R-:W-:Y:S01]  /*5ed0*/  UIADD3 UR22, UP1, UR20, 0x1f0, URZ ;  /* 0x000001f014167890 */ /* 0x000fe2000ff3e03f */
[----:B------:R-:W-:Y:S01]  /*5ee0*/  R2UR UR12, R7 ;  /* 0x00000000070c72ca */ /* 0x000fe200000e0000 */
[----:B------:R-:W-:Y:S01]  /*5ef0*/  VIADD R15, R15, 0x1 ;  /* 0x000000010f0f7836 */ /* 0x000fe20000000000 */
[----:B------:R-:W-:Y:S01]  /*5f00*/  R2UR UR8, R6 ;  /* 0x00000000060872ca */ /* 0x000fe200000e0000 */
[----:B------:R-:W-:Y:S01]  /*5f10*/  UIADD3.X UR23, URZ, UR21, URZ, UP1, !UPT ;  /* 0x000000153f177290 */ /* 0x000fe20008ffe43f */
[----:B------:R-:W-:Y:S01]  /*5f20*/  R2UR UR18, R19 ;  /* 0x00000000131272ca */ /* 0x000fe200000e0000 */
[----:B------:R-:W-:Y:S01]  /*5f30*/  UMOV UR6, 0x0 ;  /* 0x0000000000067882 */ /* 0x000fe20000000000 */
[----:B------:R-:W-:Y:S01]  /*5f40*/  ISETP.GT.AND P1, PT, R4, 0x1, PT ;  /* 0x000000010400780c */ /* 0x000fe20003f24270 */
[----:B------:R-:W-:Y:S01]  /*5f50*/  UMOV UR7, 0x10000000 ;  /* 0x1000000000077882 */ /* 0x000fe20000000000 */
[----:B------:R-:W-:Y:S01]  /*5f60*/  ISETP.NE.AND P0, PT, R15, 0x22, PT ;  /* 0x000000220f00780c */ /* 0x000fe20003f05270 */
[----:B------:R-:W-:Y:S01]  /*5f70*/  UIADD3 UR13, UR5, 0x300, URZ ;  /* 0x00000300050d7890 */ /* 0x000fe2000fffe03f */
[----:B------:R-:W-:Y:S01]  /*5f80*/  VIADD R23, R23, 0x10 ;  /* 0x0000001017177836 */ /* 0x000fe20000000000 */
[----:B------:R-:W-:Y:S01]  /*5f90*/  UIADD3.X UR5, URZ, UR21, URZ, UP0, !UPT ;  /* 0x000000153f057290 */ /* 0x000fe200087fe43f */
[----:B------:R-:W-:Y:S01]  /*5fa0*/  SEL R6, RZ, 0x1, P0 ;  /* 0x00000001ff067807 */ /* 0x000fe20000000000 */
[----:B------:R-:W-:Y:S01]  /*5fb0*/  UMOV UR19, 0x30000 ;  /* 0x0003000000137882 */ /* 0x000fe20000000000 */
[----:B------:R-:W-:Y:S01]  /*5fc0*/  SEL R15, R15, RZ, P0 ;  /* 0x000000ff0f0f7207 */ /* 0x000fe20000000000 */
[----:B------:R-:W-:Y:S01]  /*5fd0*/  UIADD3 UR14, UR8, 0x22300, URZ ;  /* 0x00022300080e7890 */ /* 0x000fe2000fffe03f */
[----:B------:R-:W-:-:S02]  /*5fe0*/  LOP3.LUT R5, R5, R6, RZ, 0x3c, !PT ;  /* 0x0000000605057212 */ /* 0x000fc400078e3cff */
[----:B------:R-:W-:Y:S02]  /*5ff0*/  UMOV UR8, UR13 ;  /* 0x0000000d00087c82 */ /* 0x000fe40008000000 */
[----:B------:R0:W-:Y:S02]  /*6000*/  UTMALDG.3D [UR8], [UR4], desc[UR6] ;  /* 0x00000608040075b4 */ /* 0x0001e40008011000 */
[----:B0-----:R-:W-:Y:S01]  /*6010*/  UMOV UR8, UR14 ;  /* 0x0000000e00087c82 */ /* 0x001fe20008000000 */
[----:B------:R-:W-:Y:S02]  /*6020*/  UMOV UR11, UR18 ;  /* 0x00000012000b7c82 */ /* 0x000fe40008000000 */
[----:B------:R0:W-:Y:S02]  /*6030*/  UTMALDG.3D.MULTICAST [UR8], [UR22], UR19, desc[UR6] ;  /* 0x00000608160073b4 */ /* 0x0001e40008011813 */
[----:B0-----:R-:W-:Y:S05]  /*6040*/  @P1 BRA `(.L_x_125) ;  /* 0xfffffffc00401947 */ /* 0x001fea000383ffff */
.L_x_122:
[----:B------:R-:W-:Y:S05]  /*6050*/  BSYNC B1 ;  /* 0x0000000000017941 */ /* 0x000fea0003800000 */
.L_x_121:
[----:B------:R-:W-:Y:S01]  /*6060*/  LOP3.LUT P1, RZ, R12, 0xff, RZ, 0xc0, !PT ;  /* 0x000000ff0cff7812 */ /* 0x000fe2000782c0ff */
[C---:B------:R-:W-:Y:S01]  /*6070*/  IMAD.IADD R7, R11.reuse, 0x1, R8 ;  /* 0x000000010b077824 */ /* 0x040fe200078e0208 */
[----:B------:R-:W-:Y:S01]  /*6080*/  ULDC.64 UR4, c[0x0][0x650] ;  /* 0x0001940000047ab9 */ /* 0x000fe20000000a00 */
[----:B------:R-:W-:Y:S01]  /*6090*/  ISETP.GE.U32.AND P2, PT, R11, 0x22, PT ;  /* 0x000000220b00780c */ /* 0x000fe20003f46070 */
[----:B------:R-:W-:Y:S01]  /*60a0*/  BSSY B1, `(.L_x_126) ;  /* 0x000006b000017945 */ /* 0x000fe20003800000 */
[----:B------:R-:W-:Y:S01]  /*60b0*/  IMAD.MOV.U32 R20, RZ, RZ, -0x1 ;  /* 0xffffffffff147424 */ /* 0x000fe200078e00ff */
[----:B------:R-:W-:Y:S01]  /*60c0*/  ISETP.GT.U32.AND P0, PT, R7, 0x21, PT ;  /* 0x000000210700780c */ /* 0x000fe20003f04070 */
[----:B------:R-:W-:Y:S01]  /*60d0*/  IMAD.MOV.U32 R19, RZ, RZ, -0x1 ;  /* 0xffffffffff137424 */ /* 0x000fe200078e00ff */
[----:B------:R-:W-:Y:S02]  /*60e0*/  PRMT R12, RZ, 0x7610, R12 ;  /* 0x00007610ff0c7816 */ /* 0x000fe4000000000c */
[----:B------:R-:W-:-:S03]  /*60f0*/  ISETP.LT.U32.AND P0, PT, R11, 0x22, P0 ;  /* 0x000000220b00780c */ /* 0x000fc60000701070 */
[----:B------:R-:W0:Y:S01]  /*6100*/  @P1 S2R R5, SR_CgaCtaId ;  /* 0x0000000000051919 */ /* 0x000e220000008800 */
[----:B------:R-:W-:-:S04]  /*6110*/  @P1 MOV R4, 0x400 ;  /* 0x0000040000041802 */ /* 0x000fc80000000f00 */
[----:B0-----:R-:W-:Y:S01]  /*6120*/  @P1 LEA R6, R5, R4, 0x18 ;  /* 0x0000000405061211 */ /* 0x001fe200078ec0ff */
[----:B------:R-:W-:Y:S01]  /*6130*/  IMAD.WIDE.U32 R4, R7, -0xf0f0f0f, RZ ;  /* 0xf0f0f0f107047825 */ /* 0x000fe200078e00ff */
[----:B------:R-:W-:Y:S02]  /*6140*/  SEL R4, RZ, 0x1, !P0 ;  /* 0x00000001ff047807 */ /* 0x000fe40004000000 */
[----:B------:R0:W-:Y:S01]  /*6150*/  @P1 SYNCS.ARRIVE.TRANS64.A1T0 RZ, [R6+URZ+0x238], RZ ;  /* 0x000238ff06ff19a7 */ /* 0x0001e2000810003f */
[----:B------:R-:W-:Y:S02]  /*6160*/  IADD3 R16, P1, R16, UR36, RZ ;  /* 0x0000002410107c10 */ /* 0x000fe4000ff3e0ff */
[----:B------:R-:W-:Y:S02]  /*6170*/  LOP3.LUT R3, R3, R4, RZ, 0x3c, !PT ;  /* 0x0000000403037212 */ /* 0x000fe400078e3cff */
[----:B------:R-:W-:Y:S02]  /*6180*/  IADD3.X R17, R17, UR42, RZ, P1, !PT ;  /* 0x0000002a11117c10 */ /* 0x000fe40008ffe4ff */
[----:B------:R-:W-:-:S02]  /*6190*/  ISETP.GE.U32.AND P0, PT, R16, UR4, PT ;  /* 0x0000000410007c0c */ /* 0x000fc4000bf06070 */
[----:B0-----:R-:W-:Y:S02]  /*61a0*/  SHF.R.U32.HI R6, RZ, 0x5, R5 ;  /* 0x00000005ff067819 */ /* 0x001fe40000011605 */
[----:B------:R-:W-:Y:S02]  /*61b0*/  ISETP.GE.U32.AND.EX P0, PT, R17, UR5, PT, P0 ;  /* 0x0000000511007c0c */ /* 0x000fe4000bf06100 */
[----:B------:R-:W-:Y:S01]  /*61c0*/  @P2 LOP3.LUT R3, R3, 0x1, R6, 0x78, !PT ;  /* 0x0000000103032812 */ /* 0x000fe200078e7806 */
[----:B------:R-:W-:Y:S01]  /*61d0*/  IMAD R8, R6, -0x22, R7 ;  /* 0xffffffde06087824 */ /* 0x000fe200078e0207 */
[----:B------:R-:W-:Y:S01]  /*61e0*/  PRMT R4, RZ, 0x7610, R4 ;  /* 0x00007610ff047816 */ /* 0x000fe20000000004 */
[----:B------:R-:W-:-:S08]  /*61f0*/  IMAD.MOV.U32 R7, RZ, RZ, -0x1 ;  /* 0xffffffffff077424 */ /* 0x000fd000078e00ff */
[----:B------:R-:W-:Y:S05]  /*6200*/  @P0 BRA `(.L_x_127) ;  /* 0x0000000400500947 */ /* 0x000fea0003800000 */
[----:B------:R-:W0:Y:S01]  /*6210*/  S2R R19, SR_CTAID.X ;  /* 0x0000000000137919 */ /* 0x000e220000002500 */
[----:B------:R-:W-:Y:S01]  /*6220*/  ULDC.64 UR4, c[0x0][0x628] ;  /* 0x00018a0000047ab9 */ /* 0x000fe20000000a00 */
[----:B------:R-:W1:Y:S01]  /*6230*/  LDC R20, c[0x0][0x144] ;  /* 0x00005100ff147b82 */ /* 0x000e620000000800 */
[----:B------:R-:W-:Y:S01]  /*6240*/  ISETP.NE.U32.AND P0, PT, RZ, UR4, PT ;  /* 0x00000004ff007c0c */ /* 0x000fe2000bf05070 */
[----:B------:R-:W2:Y:S01]  /*6250*/  S2R R14, SR_CTAID.Y ;  /* 0x00000000000e7919 */ /* 0x000ea20000002600 */
[----:B------:R-:W-:Y:S01]  /*6260*/  ULDC UR7, c[0x0][0x630] ;  /* 0x00018c0000077ab9 */ /* 0x000fe20000000800 */
[----:B------:R-:W-:Y:S01]  /*6270*/  ULDC UR8, c[0x0][0x150] ;  /* 0x0000540000087ab9 */ /* 0x000fe20000000800 */
[----:B------:R-:W-:Y:S01]  /*6280*/  ISETP.NE.AND.EX P0, PT, RZ, UR5, PT, P0 ;  /* 0x00000005ff007c0c */ /* 0x000fe2000bf05300 */
[----:B------:R-:W-:Y:S02]  /*6290*/  IMAD.MOV.U32 R4, RZ, RZ, R16 ;  /* 0x000000ffff047224 */ /* 0x000fe400078e0010 */
[----:B------:R-:W-:Y:S01]  /*62a0*/  IMAD.MOV.U32 R5, RZ, RZ, R17 ;  /* 0x000000ffff057224 */ /* 0x000fe200078e0011 */
[----:B0-----:R-:W-:-:S09]  /*62b0*/  I2FP.F32.U32 R21, R19 ;  /* 0x0000001300157245 */ /* 0x001fd20000201000 */
[----:B------:R-:W-:Y:S05]  /*62c0*/  @!P0 BRA `(.L_x_128) ;  /* 0x0000000000288947 */ /* 0x000fea0003800000 */
[----:B------:R-:W-:Y:S02]  /*62d0*/  ULDC UR6, c[0x0][0x634] ;  /* 0x00018d0000067ab9 */ /* 0x000fe40000000800 */
[----:B------:R-:W-:-:S05]  /*62e0*/  IADD3 R5, P0, R16, UR6, RZ ;  /* 0x0000000610057c10 */ /* 0x000fca000ff1e0ff */
[----:B------:R-:W-:-:S04]  /*62f0*/  IMAD.X R15, RZ, RZ, R17, P0 ;  /* 0x000000ffff0f7224 */ /* 0x000fc800000e0611 */
[----:B------:R-:W-:-:S04]  /*6300*/  IMAD.WIDE.U32 R6, R15, UR4, RZ ;  /* 0x000000040f067c25 */ /* 0x000fc8000f8e00ff */
[----:B------:R-:W-:-:S04]  /*6310*/  IMAD.WIDE.U32 R6, P0, R5, UR5, R6 ;  /* 0x0000000505067c25 */ /* 0x000fc8000f800006 */
[----:B------:R-:W-:-:S04]  /*6320*/  IMAD.WIDE.U32 R4, R5, UR4, RZ ;  /* 0x0000000405047c25 */ /* 0x000fc8000f8e00ff */
[----:B------:R-:W-:Y:S01]  /*6330*/  IMAD.MOV.U32 R4, RZ, RZ, R7 ;  /* 0x000000ffff047224 */ /* 0x000fe200078e0007 */
[----:B------:R-:W-:Y:S01]  /*6340*/  IADD3 RZ, P1, R5, R6, RZ ;  /* 0x0000000605ff7210 */ /* 0x000fe20007f3e0ff */
[----:B------:R-:W-:-:S04]  /*6350*/  IMAD.X R5, RZ, RZ, RZ, P0 ;  /* 0x000000ffff057224 */ /* 0x000fc800000e06ff */
[----:B------:R-:W-:-:S08]  /*6360*/  IMAD.WIDE.U32.X R4, R15, UR5, R4, P1 ;  /* 0x000000050f047c25 */ /* 0x000fd000088e0404 */
.L_x_128:
[----:B------:R-:W-:Y:S01]  /*6370*/  FMUL R21, R21, UR8 ;  /* 0x0000000815157c20 */ /* 0x000fe20008400000 */
[--C-:B------:R-:W-:Y:S01]  /*6380*/  SHF.R.U64 R15, R4, UR7, R5.reuse ;  /* 0x00000007040f7c19 */ /* 0x100fe20008001205 */
[----:B------:R-:W-:Y:S01]  /*6390*/  ULDC.64 UR4, c[0x0][0x620] ;  /* 0x0001880000047ab9 */ /* 0x000fe20000000a00 */
[----:B------:R-:W-:Y:S01]  /*63a0*/  SHF.R.U32.HI R4, RZ, UR7, R5 ;  /* 0x00000007ff047c19 */ /* 0x000fe20008011605 */
[----:B------:R-:W-:Y:S01]  /*63b0*/  ULDC.64 UR6, c[0x0][0x640] ;  /* 0x0001900000067ab9 */ /* 0x000fe20000000a00 */
[----:B------:R-:W-:Y:S01]  /*63c0*/  IADD3 R5, P0, RZ, -R15, RZ ;  /* 0x8000000fff057210 */ /* 0x000fe20007f1e0ff */
[----:B------:R-:W0:Y:S04]  /*63d0*/  F2I.U32.TRUNC.NTZ R21, R21 ;  /* 0x0000001500157305 */ /* 0x000e28000020f000 */
[----:B------:R-:W-:Y:S01]  /*63e0*/  IMAD.X R4, RZ, RZ, ~R4, P0 ;  /* 0x000000ffff047224 */ /* 0x000fe200000e0e04 */
[----:B------:R-:W-:-:S03]  /*63f0*/  ISETP.NE.U32.AND P0, PT, RZ, UR6, PT ;  /* 0x00000006ff007c0c */ /* 0x000fc6000bf05070 */
[----:B------:R-:W-:Y:S01]  /*6400*/  IMAD R4, R4, UR4, RZ ;  /* 0x0000000404047c24 */ /* 0x000fe2000f8e02ff */
[----:B------:R-:W-:-:S03]  /*6410*/  ISETP.NE.AND.EX P0, PT, RZ, UR7, PT, P0 ;  /* 0x00000007ff007c0c */ /* 0x000fc6000bf05300 */
[C---:B------:R-:W-:Y:S01]  /*6420*/  IMAD R7, R5.reuse, UR5, R4 ;  /* 0x0000000505077c24 */ /* 0x040fe2000f8e0204 */
[----:B------:R-:W-:Y:S01]  /*6430*/  ULDC UR5, c[0x0][0x154] ;  /* 0x0000550000057ab9 */ /* 0x000fe20000000800 */
[----:B------:R-:W-:Y:S01]  /*6440*/  IMAD.WIDE.U32 R4, R5, UR4, R16 ;  /* 0x0000000405047c25 */ /* 0x000fe2000f8e0010 */
[----:B------:R-:W-:-:S03]  /*6450*/  ULDC UR4, c[0x0][0x618] ;  /* 0x0001860000047ab9 */ /* 0x000fc60000000800 */
[----:B0-----:R-:W-:Y:S02]  /*6460*/  IMAD.MOV R6, RZ, RZ, -R21 ;  /* 0x000000ffff067224 */ /* 0x001fe400078e0a15 */
[----:B------:R-:W0:Y:S01]  /*6470*/  LDC R21, c[0x0][0x148] ;  /* 0x00005200ff157b82 */ /* 0x000e220000000800 */
[----:B------:R-:W-:Y:S02]  /*6480*/  IMAD.IADD R5, R5, 0x1, R7 ;  /* 0x0000000105057824 */ /* 0x000fe400078e0207 */
[----:B-1----:R-:W-:Y:S01]  /*6490*/  IMAD R19, R20, R6, R19 ;  /* 0x0000000614137224 */ /* 0x002fe200078e0213 */
[----:B--2---:R-:W-:Y:S02]  /*64a0*/  I2FP.F32.U32 R6, R14 ;  /* 0x0000000e00067245 */ /* 0x004fe40000201000 */
[--C-:B------:R-:W-:Y:S02]  /*64b0*/  SHF.R.U64 R20, R4, UR4, R5.reuse ;  /* 0x0000000404147c19 */ /* 0x100fe40008001205 */
[----:B------:R-:W-:Y:S01]  /*64c0*/  SHF.R.U32.HI R5, RZ, UR4, R5 ;  /* 0x00000004ff057c19 */ /* 0x000fe20008011605 */
[----:B------:R-:W-:Y:S01]  /*64d0*/  FMUL R6, R6, UR5 ;  /* 0x0000000506067c20 */ /* 0x000fe20008400000 */
[----:B------:R-:W-:-:S02]  /*64e0*/  ULDC UR4, c[0x0][0x608] ;  /* 0x0001820000047ab9 */ /* 0x000fc40000000800 */
[--C-:B------:R-:W-:Y:S01]  /*64f0*/  SHF.R.U64 R23, R20, UR4, R5.reuse ;  /* 0x0000000414177c19 */ /* 0x100fe20008001205 */
[----:B------:R1:W2:Y:S01]  /*6500*/  F2I.U32.TRUNC.NTZ R24, R6 ;  /* 0x0000000600187305 */ /* 0x0002a2000020f000 */
[----:B------:R-:W-:Y:S01]  /*6510*/  SHF.R.U32.HI R4, RZ, UR4, R5 ;  /* 0x00000004ff047c19 */ /* 0x000fe20008011605 */
[----:B------:R-:W-:-:S03]  /*6520*/  ULDC UR4, c[0x0][0x658] ;  /* 0x0001960000047ab9 */ /* 0x000fc60000000800 */
[--C-:B------:R-:W-:Y:S02]  /*6530*/  SHF.R.U64 R22, R23, UR4, R4.reuse ;  /* 0x0000000417167c19 */ /* 0x100fe40008001204 */
[----:B------:R-:W-:-:S03]  /*6540*/  SHF.R.U32.HI R25, RZ, UR4, R4 ;  /* 0x00000004ff197c19 */ /* 0x000fc60008011604 */
[----:B------:R-:W-:Y:S02]  /*6550*/  IMAD.MOV.U32 R4, RZ, RZ, R22 ;  /* 0x000000ffff047224 */ /* 0x000fe400078e0016 */
[----:B------:R-:W-:Y:S01]  /*6560*/  IMAD.MOV.U32 R5, RZ, RZ, R25 ;  /* 0x000000ffff057224 */ /* 0x000fe200078e0019 */
[----:B-1----:R-:W-:Y:S06]  /*6570*/  @!P0 BRA `(.L_x_129) ;  /* 0x0000000000288947 */ /* 0x002fec0003800000 */
        /* <DEDUP_REMOVED lines=10> */
.L_x_129:
[----:B------:R-:W-:Y:S01]  /*6620*/  ISETP.NE.AND P0, PT, R2, 0x1, PT ;  /* 0x000000010200780c */ /* 0x000fe20003f05270 */
[----:B------:R-:W-:Y:S01]  /*6630*/  ULDC UR4, c[0x0][0x648] ;  /* 0x0001920000047ab9 */ /* 0x000fe20000000800 */
[----:B------:R-:W-:Y:S01]  /*6640*/  LOP3.LUT R23, R23, UR16, RZ, 0xc0, !PT ;  /* 0x0000001017177c12 */ /* 0x000fe2000f8ec0ff */
[----:B--2---:R-:W-:Y:S01]  /*6650*/  IMAD.MOV R24, RZ, RZ, -R24 ;  /* 0x000000ffff187224 */ /* 0x004fe200078e0a18 */
[----:B------:R-:W-:Y:S01]  /*6660*/  SHF.R.U64 R4, R4, UR4, R5 ;  /* 0x0000000404047c19 */ /* 0x000fe20008001205 */
[----:B------:R-:W-:Y:S01]  /*6670*/  ULDC UR4, c[0x0][0x638] ;  /* 0x00018e0000047ab9 */ /* 0x000fe20000000800 */
[----:B------:R-:W-:Y:S01]  /*6680*/  LOP3.LUT R7, R20, UR15, RZ, 0xc0, !PT ;  /* 0x0000000f14077c12 */ /* 0x000fe2000f8ec0ff */
[----:B------:R-:W-:Y:S02]  /*6690*/  ULDC UR5, c[0x0][0x610] ;  /* 0x0001840000057ab9 */ /* 0x000fe40000000800 */
[----:B------:R-:W-:Y:S02]  /*66a0*/  IMAD.MOV R5, RZ, RZ, -R4 ;  /* 0x000000ffff057224 */ /* 0x000fe400078e0a04 */
[----:B------:R-:W-:-:S02]  /*66b0*/  IMAD R4, R4, UR17, R23 ;  /* 0x0000001104047c24 */ /* 0x000fc4000f8e0217 */
[----:B0-----:R-:W-:Y:S02]  /*66c0*/  @P0 IMAD R19, R21, R24, R14 ;  /* 0x0000001815130224 */ /* 0x001fe400078e020e */
[----:B------:R-:W-:Y:S01]  /*66d0*/  IMAD R22, R5, UR4, R22 ;  /* 0x0000000405167c24 */ /* 0x000fe2000f8e0216 */
[----:B------:R-:W-:Y:S01]  /*66e0*/  ULDC UR4, c[0x0][0x600] ;  /* 0x0001800000047ab9 */ /* 0x000fe20000000800 */
[----:B------:R-:W-:Y:S02]  /*66f0*/  IMAD R20, R4, UR5, R19 ;  /* 0x0000000504147c24 */ /* 0x000fe4000f8e0213 */
[----:B------:R-:W-:Y:S02]  /*6700*/  IMAD R5, R22, UR4, R7 ;  /* 0x0000000416057c24 */ /* 0x000fe4000f8e0207 */
[----:B------:R-:W-:Y:S02]  /*6710*/  IMAD.MOV.U32 R4, RZ, RZ, 0x1 ;  /* 0x00000001ff047424 */ /* 0x000fe400078e00ff */
[----:B------:R-:W-:Y:S01]  /*6720*/  IMAD.MOV.U32 R7, RZ, RZ, R15 ;  /* 0x000000ffff077224 */ /* 0x000fe200078e000f */
[----:B------:R-:W-:-:S02]  /*6730*/  SEL R19, R5, R20, !P0 ;  /* 0x0000001405137207 */ /* 0x000fc40004000000 */
[----:B------:R-:W-:-:S07]  /*6740*/  SEL R20, R20, R5, !P0 ;  /* 0x0000000514147207 */ /* 0x000fce0004000000 */
.L_x_127:
[----:B------:R-:W-:Y:S05]  /*6750*/  BSYNC B1 ;  /* 0x0000000000017941 */ /* 0x000fea0003800000 */
.L_x_126:
[----:B------:R-:W-:-:S13]  /*6760*/  LOP3.LUT P0, RZ, R4, 0xff, RZ, 0xc0, !PT ;  /* 0x000000ff04ff7812 */ /* 0x000fda000780c0ff */
[----:B------:R-:W-:Y:S05]  /*6770*/  @P0 BRA `(.L_x_130) ;  /* 0xfffffff4003c0947 */ /* 0x000fea000383ffff */
[----:B------:R-:W-:Y:S05]  /*6780*/  BSYNC B0 ;  /* 0x0000000000007941 */ /* 0x000fea0003800000 */
.L_x_119:
[----:B------:R-:W-:-:S03]  /*6790*/  UMOV UR4, 0xffffffff ;  /* 0xffffffff00047882 */ /* 0x000fc60000000000 */
[----:B------:R-:W-:Y:S05]  /*67a0*/  BRA.DIV UR4, `(.L_x_131) ;  /* 0x0000001604507947 */ /* 0x000fea000b800000 */
[----:B------:R-:W-:-:S13]  /*67b0*/  ELECT P6, URZ, PT ;  /* 0x00000000003f782f */ /* 0x000fda00038c0000 */
.L_x_175:
[----:B------:R-:W-:Y:S04]  /*67c0*/  BSSY B0, `(.L_x_132) ;  /* 0x0000139000007945 */ /* 0x000fe80003800000 */
[----:B------:R-:W-:Y:S05]  /*67d0*/  @!P6 BRA `(.L_x_133) ;  /* 0x0000001000dce947 */ /* 0x000fea0003800000 */
[----:B------:R-:W-:-:S04]  /*67e0*/  LOP3.LUT R18, R18, 0x2, RZ, 0xfc, !PT ;  /* 0x0000000212127812 */ /* 0x000fc800078efcff */
[----:B------:R-:W-:-:S13]  /*67f0*/  ISETP.NE.AND P0, PT, R18, 0x3, PT ;  /* 0x000000031200780c */ /* 0x000fda0003f05270 */
[----:B------:R-:W-:Y:S05]  /*6800*/  @!P0 BRA `(.L_x_134) ;  /* 0x0000000000048947 */ /* 0x000fea0003800000 */
[----:B------:R-:W-:Y:S01]  /*6810*/  BPT.TRAP 0x1 ;  /* 0x000000040000795c */ /* 0x000fe20000300000 */
.L_x_134:
[----:B------:R-:W0:Y:S01]  /*6820*/  S2R R5, SR_CgaCtaId ;  /* 0x0000000000057919 */ /* 0x000e220000008800 */
[----:B------:R-:W-:Y:S02]  /*6830*/  MOV R0, 0x400 ;  /* 0x0000040000007802 */ /* 0x000fe40000000f00 */
[----:B------:R-:W-:Y:S02]  /*6840*/  SHF.L.U32 R2, R3, 0x1f, RZ ;  /* 0x0000001f03027819 */ /* 0x000fe400000006ff */
[----:B0-----:R-:W-:-:S05]  /*6850*/  LEA R5, R5, R0, 0x18 ;  /* 0x0000000005057211 */ /* 0x001fca00078ec0ff */
[----:B------:R-:W-:-:S04]  /*6860*/  VIADD R5, R5, 0x110 ;  /* 0x0000011005057836 */ /* 0x000fc80000000000 */
[C---:B------:R-:W-:Y:S02]  /*6870*/  IMAD R7, R8.reuse, 0x8, R5 ;  /* 0x0000000808077824 */ /* 0x040fe400078e0205 */
[----:B------:R-:W-:Y:S02]  /*6880*/  VIADD R8, R8, 0x1 ;  /* 0x0000000108087836 */ /* 0x000fe40000000000 */
[----:B------:R-:W0:Y:S03]  /*6890*/  SYNCS.PHASECHK.TRANS64.TRYWAIT P0, [R7+URZ], R2 ;  /* 0x00000002070075a7 */ /* 0x000e26000800017f */
[----:B------:R-:W-:-:S04]  /*68a0*/  ISETP.NE.AND P1, PT, R8, 0x22, PT ;  /* 0x000000220800780c */ /* 0x000fc80003f25270 */
[----:B------:R-:W-:Y:S02]  /*68b0*/  SEL R0, RZ, 0x1, P1 ;  /* 0x00000001ff007807 */ /* 0x000fe40000800000 */
[----:B------:R-:W-:Y:S02]  /*68c0*/  SEL R8, R8, RZ, P1 ;  /* 0x000000ff08087207 */ /* 0x000fe40000800000 */
[----:B------:R-:W-:-:S03]  /*68d0*/  LOP3.LUT R9, R3, R0, RZ, 0x3c, !PT ;  /* 0x0000000003097212 */ /* 0x000fc600078e3cff */
[----:B------:R-:W-:Y:S01]  /*68e0*/  IMAD R6, R8, 0x8, R5 ;  /* 0x0000000808067824 */ /* 0x000fe200078e0205 */
[----:B------:R-:W-:Y:S01]  /*68f0*/  SHF.L.U32 R3, R9, 0x1f, RZ ;  /* 0x0000001f09037819 */ /* 0x000fe200000006ff */
[----:B0-----:R-:W-:Y:S06]  /*6900*/  @!P0 BRA `(.L_x_135) ;  /* 0x0000001400188947 */ /* 0x001fec0003800000 */
.L_x_176:
[----:B------:R-:W1:Y:S01]  /*6910*/  SYNCS.PHASECHK.TRANS64.TRYWAIT P0, [R6+URZ], R3 ;  /* 0x00000003060075a7 */ /* 0x000e62000800017f */
[----:B------:R-:W-:-:S05]  /*6920*/  VIADD R0, R8, 0x1 ;  /* 0x0000000108007836 */ /* 0x000fca0000000000 */
[----:B------:R-:W-:-:S04]  /*6930*/  ISETP.NE.AND P1, PT, R0, 0x22, PT ;  /* 0x000000220000780c */ /* 0x000fc80003f25270 */
[----:B0-----:R-:W-:Y:S02]  /*6940*/  SEL R2, RZ, 0x1, P1 ;  /* 0x00000001ff027807 */ /* 0x001fe40000800000 */
[----:B------:R-:W-:Y:S02]  /*6950*/  SEL R0, R0, RZ, P1 ;  /* 0x000000ff00007207 */ /* 0x000fe40000800000 */
[----:B------:R-:W-:-:S03]  /*6960*/  LOP3.LUT R9, R9, R2, RZ, 0x3c, !PT ;  /* 0x0000000209097212 */ /* 0x000fc600078e3cff */
[----:B------:R-:W-:Y:S01]  /*6970*/  IMAD R7, R0, 0x8, R5 ;  /* 0x0000000800077824 */ /* 0x000fe200078e0205 */
[----:B------:R-:W-:Y:S01]  /*6980*/  SHF.L.U32 R4, R9, 0x1f, RZ ;  /* 0x0000001f09047819 */ /* 0x000fe200000006ff */
[----:B-1----:R-:W-:Y:S06]  /*6990*/  @!P0 BRA `(.L_x_136) ;  /* 0x0000001400088947 */ /* 0x002fec0003800000 */
.L_x_177:
[----:B------:R-:W1:Y:S01]  /*69a0*/  SYNCS.PHASECHK.TRANS64.TRYWAIT P0, [R7+URZ], R4 ;  /* 0x00000004070075a7 */ /* 0x000e62000800017f */
[----:B------:R-:W-:-:S05]  /*69b0*/  VIADD R0, R0, 0x1 ;  /* 0x0000000100007836 */ /* 0x000fca0000000000 */
[----:B------:R-:W-:-:S04]  /*69c0*/  ISETP.NE.AND P1, PT, R0, 0x22, PT ;  /* 0x000000220000780c */ /* 0x000fc80003f25270 */
[----:B------:R-:W-:Y:S02]  /*69d0*/  SEL R2, RZ, 0x1, P1 ;  /* 0x00000001ff027807 */ /* 0x000fe40000800000 */
[----:B------:R-:W-:Y:S02]  /*69e0*/  SEL R0, R0, RZ, P1 ;  /* 0x000000ff00007207 */ /* 0x000fe40000800000 */
[----:B------:R-:W-:-:S03]  /*69f0*/  LOP3.LUT R9, R9, R2, RZ, 0x3c, !PT ;  /* 0x0000000209097212 */ /* 0x000fc600078e3cff */
[----:B0-----:R-:W-:Y:S01]  /*6a00*/  IMAD R6, R0, 0x8, R5 ;  /* 0x0000000800067824 */ /* 0x001fe200078e0205 */
[----:B------:R-:W-:Y:S01]  /*6a10*/  SHF.L.U32 R3, R9, 0x1f, RZ ;  /* 0x0000001f09037819 */ /* 0x000fe200000006ff */
[----:B-1----:R-:W-:Y:S06]  /*6a20*/  @!P0 BRA `(.L_x_137) ;  /* 0x0000001000f88947 */ /* 0x002fec0003800000 */
.L_x_178:
        /* <DEDUP_REMOVED lines=9> */
.L_x_179:
        /* <DEDUP_REMOVED lines=9> */
.L_x_180:
        /* <DEDUP_REMOVED lines=9> */
.L_x_181:
        /* <DEDUP_REMOVED lines=9> */
.L_x_182:
        /* <DEDUP_REMOVED lines=9> */
.L_x_183:
        /* <DEDUP_REMOVED lines=9> */
.L_x_184:
        /* <DEDUP_REMOVED lines=9> */
.L_x_185:
        /* <DEDUP_REMOVED lines=9> */
.L_x_186:
        /* <DEDUP_REMOVED lines=9> */
.L_x_187:
        /* <DEDUP_REMOVED lines=9> */
.L_x_188:
        /* <DEDUP_REMOVED lines=9> */
.L_x_189:
        /* <DEDUP_REMOVED lines=9> */
.L_x_190:
        /* <DEDUP_REMOVED lines=9> */
.L_x_191:
        /* <DEDUP_REMOVED lines=9> */
.L_x_192:
        /* <DEDUP_REMOVED lines=9> */
.L_x_193:
        /* <DEDUP_REMOVED lines=9> */
.L_x_194:
        /* <DEDUP_REMOVED lines=9> */
.L_x_195:
        /* <DEDUP_REMOVED lines=9> */
.L_x_196:
        /* <DEDUP_REMOVED lines=9> */
.L_x_197:
        /* <DEDUP_REMOVED lines=9> */
.L_x_198:
        /* <DEDUP_REMOVED lines=9> */
.L_x_199:
        /* <DEDUP_REMOVED lines=9> */
.L_x_200:
        /* <DEDUP_REMOVED lines=9> */
.L_x_201:
        /* <DEDUP_REMOVED lines=9> */
.L_x_202:
        /* <DEDUP_REMOVED lines=9> */
.L_x_203:
        /* <DEDUP_REMOVED lines=9> */
.L_x_204:
        /* <DEDUP_REMOVED lines=9> */
.L_x_205:
        /* <DEDUP_REMOVED lines=9> */
.L_x_206:
        /* <DEDUP_REMOVED lines=9> */
.L_x_207:
[----:B------:R-:W1:Y:S01]  /*7a80*/  SYNCS.PHASECHK.TRANS64.TRYWAIT P0, [R7+URZ], R4 ;  /* 0x00000004070075a7 */ /* 0x000e62000800017f */
[----:B------:R-:W-:-:S05]  /*7a90*/  VIADD R0, R0, 0x1 ;  /* 0x0000000100007836 */ /* 0x000fca0000000000 */
[----:B------:R-:W-:-:S04]  /*7aa0*/  ISETP.NE.AND P1, PT, R0, 0x22, PT ;  /* 0x000000220000780c */ /* 0x000fc80003f25270 */
[----:B------:R-:W-:Y:S02]  /*7ab0*/  SEL R2, RZ, 0x1, P1 ;  /* 0x00000001ff027807 */ /* 0x000fe40000800000 */
[----:B------:R-:W-:Y:S02]  /*7ac0*/  SEL R0, R0, RZ, P1 ;  /* 0x000000ff00007207 */ /* 0x000fe40000800000 */
[----:B------:R-:W-:Y:S01]  /*7ad0*/  LOP3.LUT R2, R9, R2, RZ, 0x3c, !PT ;  /* 0x0000000209027212 */ /* 0x000fe200078e3cff */
[----:B-1----:R-:W-:Y:S06]  /*7ae0*/  @!P0 BRA `(.L_x_167) ;  /* 0x0000000c00208947 */ /* 0x002fec0003800000 */
.L_x_208:
[----:B------:R-:W-:Y:S01]  /*7af0*/  IMAD R5, R0, 0x8, R5 ;  /* 0x0000000800057824 */ /* 0x000fe200078e0205 */
[----:B------:R-:W-:-:S07]  /*7b00*/  SHF.L.U32 R0, R2, 0x1f, RZ ;  /* 0x0000001f02007819 */ /* 0x000fce00000006ff */
.L_x_168:
[----:B--2---:R2:W3:Y:S02]  /*7b10*/  SYNCS.PHASECHK.TRANS64.TRYWAIT P0, [R5+URZ], R0 ;  /* 0x00000000050075a7 */ /* 0x0044e4000800017f */
[----:B---3--:R-:W-:Y:S05]  /*7b20*/  @!P0 NANOSLEEP.SYNCS 0x989680 ;  /* 0x009896800000895d */ /* 0x008fea0003900000 */
[----:B------:R-:W3:Y:S02]  /*7b30*/  @!P0 SYNCS.PHASECHK.TRANS64 P0, [R5+URZ], R0 ;  /* 0x00000000050085a7 */ /* 0x000ee4000800007f */
[----:B---3--:R-:W-:Y:S05]  /*7b40*/  @!P0 BRA `(.L_x_168) ;  /* 0xfffffffc00f08947 */ /* 0x008fea000383ffff */
.L_x_133:
[----:B------:R-:W-:Y:S05]  /*7b50*/  BSYNC B0 ;  /* 0x0000000000007941 */ /* 0x000fea0003800000 */
.L_x_132:
[----:B------:R-:W-:Y:S05]  /*7b60*/  EXIT ;  /* 0x000000000000794d */ /* 0x000fea0003800000 */
.L_x_22:
[----:B-1----:R1:W2:Y:S02]  /*7b70*/  SYNCS.PHASECHK.TRANS64.TRYWAIT P1, [R3+URZ], R0 ;  /* 0x00000000030075a7 */ /* 0x0022a4000802017f */
[----:B--2---:R-:W-:Y:S05]  /*7b80*/  @!P1 NANOSLEEP.SYNCS 0x989680 ;  /* 0x009896800000995d */ /* 0x004fea0003900000 */
[----:B------:R-:W2:Y:S02]  /*7b90*/  @!P1 SYNCS.PHASECHK.TRANS64 P1, [R3+URZ], R0 ;  /* 0x00000000030095a7 */ /* 0x000ea4000802007f */
[----:B--2---:R-:W-:Y:S05]  /*7ba0*/  @!P1 BRA `(.L_x_22) ;  /* 0xfffffffc00f09947 */ /* 0x004fea000383ffff */
[----:B------:R-:W-:Y:S05]  /*7bb0*/  BRA `(.L_x_21) ;  /* 0xffffff9c00e87947 */ /* 0x000fea000383ffff */
.L_x_27:
[----:B-1----:R-:W-:-:S04]  /*7bc0*/  IMAD.U32 R5, RZ, RZ, UR4 ;  /* 0x00000004ff057e24 */ /* 0x002fc8000f8e00ff */
[----:B------:R1:W2:Y:S03]  /*7bd0*/  SYNCS.PHASECHK.TRANS64.TRYWAIT P1, [R5+URZ], R4 ;  /* 0x00000004050075a7 */ /* 0x0002a6000802017f */
[----:B--2---:R-:W-:Y:S05]  /*7be0*/  @!P1 NANOSLEEP.SYNCS 0x989680 ;  /* 0x009896800000995d */ /* 0x004fea0003900000 */
[----:B------:R-:W2:Y:S02]  /*7bf0*/  @!P1 SYNCS.PHASECHK.TRANS64 P1, [R5+URZ], R4 ;  /* 0x00000004050095a7 */ /* 0x000ea4000802007f */
[----:B--2---:R-:W-:Y:S05]  /*7c00*/  @!P1 BRA `(.L_x_27) ;  /* 0xfffffffc00ec9947 */ /* 0x004fea000383ffff */
[----:B------:R-:W-:Y:S05]  /*7c10*/  BRA `(.L_x_26) ;  /* 0xffffffa000b07947 */ /* 0x000fea000383ffff */
.L_x_120:
[----:B------:R-:W-:Y:S01]  /*7c20*/  BSSY B1, `(.L_x_169) ;  /* 0x0000006000017945 */ /* 0x000fe20003800000 */
[----:B------:R-:W-:-:S07]  /*7c30*/  IMAD.MOV.U32 R15, RZ, RZ, -0x1 ;  /* 0xffffffffff0f7424 */ /* 0x000fce00078e00ff */
[----:B------:R-:W-:Y:S05]  /*7c40*/  WARPSYNC.COLLECTIVE R15, `(.L_x_170) ;  /* 0x000000000f0c7348 */ /* 0x000fea0003c00000 */
[----:B------:R-:W-:Y:S02]  /*7c50*/  ELECT P6, UR62, PT ;  /* 0x00000000003e782f */ /* 0x000fe400038c0000 */
[----:B------:R-:W-:Y:S01]  /*7c60*/  MOV R14, UR62 ;  /* 0x0000003e000e7c02 */ /* 0x000fe20008000f00 */
[----:B------:R-:W-:Y:S10]  /*7c70*/  ENDCOLLECTIVE ;  /* 0x000000000000791b */ /* 0x000ff40003800000 */
.L_x_170:
[----:B------:R-:W-:Y:S05]  /*7c80*/  BSYNC B1 ;  /* 0x0000000000017941 */ /* 0x000fea0003800000 */
.L_x_169:
[----:B------:R-:W-:Y:S05]  /*7c90*/  BRA `(.L_x_171) ;  /* 0xffffffe000007947 */ /* 0x000fea000383ffff */
.L_x_123:
[----:B0-----:R0:W1:Y:S02]  /*7ca0*/  SYNCS.PHASECHK.TRANS64.TRYWAIT P0, [R21+URZ+0x110], R6 ;  /* 0x00011006150075a7 */ /* 0x001064000800017f */
[----:B-1----:R-:W-:Y:S05]  /*7cb0*/  @!P0 NANOSLEEP.SYNCS 0x989680 ;  /* 0x009896800000895d */ /* 0x002fea0003900000 */
[----:B------:R-:W1:Y:S02]  /*7cc0*/  @!P0 SYNCS.PHASECHK.TRANS64 P0, [R21+URZ+0x110], R6 ;  /* 0x00011006150085a7 */ /* 0x000e64000800007f */
[----:B-1----:R-:W-:Y:S05]  /*7cd0*/  @!P0 BRA `(.L_x_123) ;  /* 0xfffffffc00f08947 */ /* 0x002fea000383ffff */
[----:B------:R-:W-:Y:S05]  /*7ce0*/  BRA `(.L_x_172) ;  /* 0xffffffe0003c7947 */ /* 0x000fea000383ffff */
.L_x_131:
[----:B------:R-:W-:Y:S01]  /*7cf0*/  BSSY B0, `(.L_x_173) ;  /* 0x0000006000007945 */ /* 0x000fe20003800000 */
[----:B------:R-:W-:-:S07]  /*7d00*/  IMAD.MOV.U32 R15, RZ, RZ, -0x1 ;  /* 0xffffffffff0f7424 */ /* 0x000fce00078e00ff */
[----:B------:R-:W-:Y:S05]  /*7d10*/  WARPSYNC.COLLECTIVE R15, `(.L_x_174) ;  /* 0x000000000f0c7348 */ /* 0x000fea0003c00000 */
[----:B------:R-:W-:Y:S02]  /*7d20*/  ELECT P6, UR62, PT ;  /* 0x00000000003e782f */ /* 0x000fe400038c0000 */
[----:B------:R-:W-:Y:S01]  /*7d30*/  MOV R14, UR62 ;  /* 0x0000003e000e7c02 */ /* 0x000fe20008000f00 */
[----:B------:R-:W-:Y:S10]  /*7d40*/  ENDCOLLECTIVE ;  /* 0x000000000000791b */ /* 0x000ff40003800000 */
.L_x_174:
[----:B------:R-:W-:Y:S05]  /*7d50*/  BSYNC B0 ;  /* 0x0000000000007941 */ /* 0x000fea0003800000 */
.L_x_173:
[----:B------:R-:W-:Y:S05]  /*7d60*/  BRA `(.L_x_175) ;  /* 0xffffffe800947947 */ /* 0x000fea000383ffff */
.L_x_135:
[----:B0-----:R0:W1:Y:S02]  /*7d70*/  SYNCS.PHASECHK.TRANS64.TRYWAIT P0, [R7+URZ], R2 ;  /* 0x00000002070075a7 */ /* 0x001064000800017f */
[----:B-1----:R-:W-:Y:S05]  /*7d80*/  @!P0 NANOSLEEP.SYNCS 0x989680 ;  /* 0x009896800000895d */ /* 0x002fea0003900000 */
[----:B------:R-:W1:Y:S02]  /*7d90*/  @!P0 SYNCS.PHASECHK.TRANS64 P0, [R7+URZ], R2 ;  /* 0x00000002070085a7 */ /* 0x000e64000800007f */
[----:B-1----:R-:W-:Y:S05]  /*7da0*/  @!P0 BRA `(.L_x_135) ;  /* 0xfffffffc00f08947 */ /* 0x002fea000383ffff */
[----:B------:R-:W-:Y:S05]  /*7db0*/  BRA `(.L_x_176) ;  /* 0xffffffe800d47947 */ /* 0x000fea000383ffff */
.L_x_136:
[----:B0-----:R0:W1:Y:S02]  /*7dc0*/  SYNCS.PHASECHK.TRANS64.TRYWAIT P0, [R6+URZ], R3 ;  /* 0x00000003060075a7 */ /* 0x001064000800017f */
[----:B-1----:R-:W-:Y:S05]  /*7dd0*/  @!P0 NANOSLEEP.SYNCS 0x989680 ;  /* 0x009896800000895d */ /* 0x002fea0003900000 */
[----:B------:R-:W1:Y:S02]  /*7de0*/  @!P0 SYNCS.PHASECHK.TRANS64 P0, [R6+URZ], R3 ;  /* 0x00000003060085a7 */ /* 0x000e64000800007f */
[----:B-1----:R-:W-:Y:S05]  /*7df0*/  @!P0 BRA `(.L_x_136) ;  /* 0xfffffffc00f08947 */ /* 0x002fea000383ffff */
[----:B------:R-:W-:Y:S05]  /*7e00*/  BRA `(.L_x_177) ;  /* 0xffffffe800e47947 */ /* 0x000fea000383ffff */
.L_x_137:
[----:B0-----:R0:W1:Y:S02]  /*7e10*/  SYNCS.PHASECHK.TRANS64.TRYWAIT P0, [R7+URZ], R4 ;  /* 0x00000004070075a7 */ /* 0x001064000800017f */
[----:B-1----:R-:W-:Y:S05]  /*7e20*/  @!P0 NANOSLEEP.SYNCS 0x989680 ;  /* 0x009896800000895d */ /* 0x002fea0003900000 */
[----:B------:R-:W1:Y:S02]  /*7e30*/  @!P0 SYNCS.PHASECHK.TRANS64 P0, [R7+URZ], R4 ;  /* 0x00000004070085a7 */ /* 0x000e64000800007f */
[----:B-1----:R-:W-:Y:S05]  /*7e40*/  @!P0 BRA `(.L_x_137) ;  /* 0xfffffffc00f08947 */ /* 0x002fea000383ffff */
[----:B------:R-:W-:Y:S05]  /*7e50*/  BRA `(.L_x_178) ;  /* 0xffffffe800f47947 */ /* 0x000fea000383ffff */
.L_x_138:
[----:B0-----:R0:W1:Y:S02]  /*7e60*/  SYNCS.PHASECHK.TRANS64.TRYWAIT P0, [R6+URZ], R3 ;  /* 0x00000003060075a7 */ /* 0x001064000800017f */
[----:B-1----:R-:W-:Y:S05]  /*7e70*/  @!P0 NANOSLEEP.SYNCS 0x989680 ;  /* 0x009896800000895d */ /* 0x002fea0003900000 */
[----:B------:R-:W1:Y:S02]  /*7e80*/  @!P0 SYNCS.PHASECHK.TRANS64 P0, [R6+URZ], R3 ;  /* 0x00000003060085a7 */ /* 0x000e64000800007f */
[----:B-1----:R-:W-:Y:S05]  /*7e90*/  @!P0 BRA `(.L_x_138) ;  /* 0xfffffffc00f08947 */ /* 0x002fea000383ffff */
[----:B------:R-:W-:Y:S05]  /*7ea0*/  BRA `(.L_x_179) ;  /* 0xffffffec00047947 */ /* 0x000fea000383ffff */
.L_x_139:
[----:B0-----:R0:W1:Y:S02]  /*7eb0*/  SYNCS.PHASECHK.TRANS64.TRYWAIT P0, [R7+URZ], R4 ;  /* 0x00000004070075a7 */ /* 0x001064000800017f */
[----:B-1----:R-:W-:Y:S05]  /*7ec0*/  @!P0 NANOSLEEP.SYNCS 0x989680 ;  /* 0x009896800000895d */ /* 0x002fea0003900000 */
[----:B------:R-:W1:Y:S02]  /*7ed0*/  @!P0 SYNCS.PHASECHK.TRANS64 P0, [R7+URZ], R4 ;  /* 0x00000004070085a7 */ /* 0x000e64000800007f */
[----:B-1----:R-:W-:Y:S05]  /*7ee0*/  @!P0 BRA `(.L_x_139) ;  /* 0xfffffffc00f08947 */ /* 0x002fea000383ffff */
[----:B------:R-:W-:Y:S05]  /*7ef0*/  BRA `(.L_x_180) ;  /* 0xffffffec00147947 */ /* 0x000fea000383ffff */
.L_x_140:
[----:B0-----:R0:W1:Y:S02]  /*7f00*/  SYNCS.PHASECHK.TRANS64.TRYWAIT P0, [R6+URZ], R3 ;  /* 0x00000003060075a7 */ /* 0x001064000800017f */
[----:B-1----:R-:W-:Y:S05]  /*7f10*/  @!P0 NANOSLEEP.SYNCS 0x989680 ;  /* 0x009896800000895d */ /* 0x002fea0003900000 */
[----:B------:R-:W1:Y:S02]  /*7f20*/  @!P0 SYNCS.PHASECHK.TRANS64 P0, [R6+URZ], R3 ;  /* 0x00000003060085a7 */ /* 0x000e64000800007f */
[----:B-1----:R-:W-:Y:S05]  /*7f30*/  @!P0 BRA `(.L_x_140) ;  /* 0xfffffffc00f08947 */ /* 0x002fea000383ffff */
[----:B------:R-:W-:Y:S05]  /*7f40*/  BRA `(.L_x_181) ;  /* 0xffffffec00247947 */ /* 0x000fea000383ffff */
.L_x_141:
[----:B0-----:R0:W1:Y:S02]  /*7f50*/  SYNCS.PHASECHK.TRANS64.TRYWAIT P0, [R7+URZ], R4 ;  /* 0x00000004070075a7 */ /* 0x001064000800017f */
[----:B-1----:R-:W-:Y:S05]  /*7f60*/  @!P0 NANOSLEEP.SYNCS 0x989680 ;  /* 0x009896800000895d */ /* 0x002fea0003900000 */
[----:B------:R-:W1:Y:S02]  /*7f70*/  @!P0 SYNCS.PHASECHK.TRANS64 P0, [R7+URZ], R4 ;  /* 0x00000004070085a7 */ /* 0x000e64000800007f */
[----:B-1----:R-:W-:Y:S05]  /*7f80*/  @!P0 BRA `(.L_x_141) ;  /* 0xfffffffc00f08947 */ /* 0x002fea000383ffff */
[----:B------:R-:W-:Y:S05]  /*7f90*/  BRA `(.L_x_182) ;  /* 0xffffffec00347947 */ /* 0x000fea000383ffff */
.L_x_142:
[----:B0-----:R0:W1:Y:S02]  /*7fa0*/  SYNCS.PHASECHK.TRANS64.TRYWAIT P0, [R6+URZ], R3 ;  /* 0x00000003060075a7 */ /* 0x001064000800017f */
[----:B-1----:R-:W-:Y:S05]  /*7fb0*/  @!P0 NANOSLEEP.SYNCS 0x989680 ;  /* 0x009896800000895d */ /* 0x002fea0003900000 */
[----:B------:R-:W1:Y:S02]  /*7fc0*/  @!P0 SYNCS.PHASECHK.TRANS64 P0, [R6+URZ], R3 ;  /* 0x00000003060085a7 */ /* 0x000e64000800007f */
[----:B-1----:R-:W-:Y:S05]  /*7fd0*/  @!P0 BRA `(.L_x_142) ;  /* 0xfffffffc00f08947 */ /* 0x002fea000383ffff */
[----:B------:R-:W-:Y:S05]  /*7fe0*/  BRA `(.L_x_183) ;  /* 0xffffffec00447947 */ /* 0x000fea000383ffff */
.L_x_143:
[----:B0-----:R0:W1:Y:S02]  /*7ff0*/  SYNCS.PHASECHK.TRANS64.TRYWAIT P0, [R7+URZ], R4 ;  /* 0x00000004070075a7 */ /* 0x001064000800017f */
[----:B-1----:R-:W-:Y:S05]  /*8000*/  @!P0 NANOSLEEP.SYNCS 0x989680 ;  /* 0x009896800000895d */ /* 0x002fea0003900000 */
[----:B------:R-:W1:Y:S02]  /*8010*/  @!P0 SYNCS.PHASECHK.TRANS64 P0, [R7+URZ], R4 ;  /* 0x00000004070085a7 */ /* 0x000e64000800007f */
[----:B-1----:R-:W-:Y:S05]  /*8020*/  @!P0 BRA `(.L_x_143) ;  /* 0xfffffffc00f08947 */ /* 0x002fea000383ffff */
[----:B------:R-:W-:Y:S05]  /*8030*/  BRA `(.L_x_184) ;  /* 0xffffffec00547947 */ /* 0x000fea000383ffff */
.L_x_144:
[----:B0-----:R0:W1:Y:S02]  /*8040*/  SYNCS.PHASECHK.TRANS64.TRYWAIT P0, [R6+URZ], R3 ;  /* 0x00000003060075a7 */ /* 0x001064000800017f */
[----:B-1----:R-:W-:Y:S05]  /*8050*/  @!P0 NANOSLEEP.SYNCS 0x989680 ;  /* 0x009896800000895d */ /* 0x002fea0003900000 */
[----:B------:R-:W1:Y:S02]  /*8060*/  @!P0 SYNCS.PHASECHK.TRANS64 P0, [R6+URZ], R3 ;  /* 0x00000003060085a7 */ /* 0x000e64000800007f */
[----:B-1----:R-:W-:Y:S05]  /*8070*/  @!P0 BRA `(.L_x_144) ;  /* 0xfffffffc00f08947 */ /* 0x002fea000383ffff */
[----:B------:R-:W-:Y:S05]  /*8080*/  BRA `(.L_x_185) ;  /* 0xffffffec00647947 */ /* 0x000fea000383ffff */
.L_x_145:
[----:B0-----:R0:W1:Y:S02]  /*8090*/  SYNCS.PHASECHK.TRANS64.TRYWAIT P0, [R7+URZ], R4 ;  /* 0x00000004070075a7 */ /* 0x001064000800017f */
[----:B-1----:R-:W-:Y:S05]  /*80a0*/  @!P0 NANOSLEEP.SYNCS 0x989680 ;  /* 0x009896800000895d */ /* 0x002fea0003900000 */
[----:B------:R-:W1:Y:S02]  /*80b0*/  @!P0 SYNCS.PHASECHK.TRANS64 P0, [R7+URZ], R4 ;  /* 0x00000004070085a7 */ /* 0x000e64000800007f */
[----:B-1----:R-:W-:Y:S05]  /*80c0*/  @!P0 BRA `(.L_x_145) ;  /* 0xfffffffc00f08947 */ /* 0x002fea000383ffff */
[----:B------:R-:W-:Y:S05]  /*80d0*/  BRA `(.L_x_186) ;  /* 0xffffffec00747947 */ /* 0x000fea000383ffff */
.L_x_146:
[----:B0-----:R0:W1:Y:S02]  /*80e0*/  SYNCS.PHASECHK.TRANS64.TRYWAIT P0, [R6+URZ], R3 ;  /* 0x00000003060075a7 */ /* 0x001064000800017f */
[----:B-1----:R-:W-:Y:S05]  /*80f0*/  @!P0 NANOSLEEP.SYNCS 0x989680 ;  /* 0x009896800000895d */ /* 0x002fea0003900000 */
[----:B------:R-:W1:Y:S02]  /*8100*/  @!P0 SYNCS.PHASECHK.TRANS64 P0, [R6+URZ], R3 ;  /* 0x00000003060085a7 */ /* 0x000e64000800007f */
[----:B-1----:R-:W-:Y:S05]  /*8110*/  @!P0 BRA `(.L_x_146) ;  /* 0xfffffffc00f08947 */ /* 0x002fea000383ffff */
[----:B------:R-:W-:Y:S05]  /*8120*/  BRA `(.L_x_187) ;  /* 0xffffffec00847947 */ /* 0x000fea000383ffff */
.L_x_147:
[----:B0-----:R0:W1:Y:S02]  /*8130*/  SYNCS.PHASECHK.TRANS64.TRYWAIT P0, [R7+URZ], R4 ;  /* 0x00000004070075a7 */ /* 0x001064000800017f */
[----:B-1----:R-:W-:Y:S05]  /*8140*/  @!P0 NANOSLEEP.SYNCS 0x989680 ;  /* 0x009896800000895d */ /* 0x002fea0003900000 */
[----:B------:R-:W1:Y:S02]  /*8150*/  @!P0 SYNCS.PHASECHK.TRANS64 P0, [R7+URZ], R4 ;  /* 0x00000004070085a7 */ /* 0x000e64000800007f */
[----:B-1----:R-:W-:Y:S05]  /*8160*/  @!P0 BRA `(.L_x_147) ;  /* 0xfffffffc00f08947 */ /* 0x002fea000383ffff */
[----:B------:R-:W-:Y:S05]  /*8170*/  BRA `(.L_x_188) ;  /* 0xffffffec00947947 */ /* 0x000fea000383ffff */
.L_x_148:
[----:B0-----:R0:W1:Y:S02]  /*8180*/  SYNCS.PHASECHK.TRANS64.TRYWAIT P0, [R6+URZ], R3 ;  /* 0x00000003060075a7 */ /* 0x001064000800017f */
[----:B-1----:R-:W-:Y:S05]  /*8190*/  @!P0 NANOSLEEP.SYNCS 0x989680 ;  /* 0x009896800000895d */ /* 0x002fea0003900000 */
[----:B------:R-:W1:Y:S02]  /*81a0*/  @!P0 SYNCS.PHASECHK.TRANS64 P0, [R6+URZ], R3 ;  /* 0x00000003060085a7 */ /* 0x000e64000800007f */
[----:B-1----:R-:W-:Y:S05]  /*81b0*/  @!P0 BRA `(.L_x_148) ;  /* 0xfffffffc00f08947 */ /* 0x002fea000383ffff */
[----:B------:R-:W-:Y:S05]  /*81c0*/  BRA `(.L_x_189) ;  /* 0xffffffec00a47947 */ /* 0x000fea000383ffff */
.L_x_149:
[----:B0-----:R0:W1:Y:S02]  /*81d0*/  SYNCS.PHASECHK.TRANS64.TRYWAIT P0, [R7+URZ], R4 ;  /* 0x00000004070075a7 */ /* 0x001064000800017f */
[----:B-1----:R-:W-:Y:S05]  /*81e0*/  @!P0 NANOSLEEP.SYNCS 0x989680 ;  /* 0x009896800000895d */ /* 0x002fea0003900000 */
[----:B------:R-:W1:Y:S02]  /*81f0*/  @!P0 SYNCS.PHASECHK.TRANS64 P0, [R7+URZ], R4 ;  /* 0x00000004070085a7 */ /* 0x000e64000800007f */
[----:B-1----:R-:W-:Y:S05]  /*8200*/  @!P0 BRA `(.L_x_149) ;  /* 0xfffffffc00f08947 */ /* 0x002fea000383ffff */
[----:B------:R-:W-:Y:S05]  /*8210*/  BRA `(.L_x_190) ;  /* 0xffffffec00b47947 */ /* 0x000fea000383ffff */
.L_x_150:
[----:B0-----:R0:W1:Y:S02]  /*8220*/  SYNCS.PHASECHK.TRANS64.TRYWAIT P0, [R6+URZ], R3 ;  /* 0x00000003060075a7 */ /* 0x001064000800017f */
[----:B-1----:R-:W-:Y:S05]  /*8230*/  @!P0 NANOSLEEP.SYNCS 0x989680 ;  /* 0x009896800000895d */ /* 0x002fea0003900000 */
[----:B------:R-:W1:Y:S02]  /*8240*/  @!P0 SYNCS.PHASECHK.TRANS64 P0, [R6+URZ], R3 ;  /* 0x00000003060085a7 */ /* 0x000e64000800007f */
[----:B-1----:R-:W-:Y:S05]  /*8250*/  @!P0 BRA `(.L_x_150) ;  /* 0xfffffffc00f08947 */ /* 0x002fea000383ffff */
[----:B------:R-:W-:Y:S05]  /*8260*/  BRA `(.L_x_191) ;  /* 0xffffffec00c47947 */ /* 0x000fea000383ffff */
.L_x_151:
[----:B0-----:R0:W1:Y:S02]  /*8270*/  SYNCS.PHASECHK.TRANS64.TRYWAIT P0, [R7+URZ], R4 ;  /* 0x00000004070075a7 */ /* 0x001064000800017f */
[----:B-1----:R-:W-:Y:S05]  /*8280*/  @!P0 NANOSLEEP.SYNCS 0x989680 ;  /* 0x009896800000895d */ /* 0x002fea0003900000 */
[----:B------:R-:W1:Y:S02]  /*8290*/  @!P0 SYNCS.PHASECHK.TRANS64 P0, [R7+URZ], R4 ;  /* 0x00000004070085a7 */ /* 0x000e64000800007f */
[----:B-1----:R-:W-:Y:S05]  /*82a0*/  @!P0 BRA `(.L_x_151) ;  /* 0xfffffffc00f08947 */ /* 0x002fea000383ffff */
[----:B------:R-:W-:Y:S05]  /*82b0*/  BRA `(.L_x_192) ;  /* 0xffffffec00d47947 */ /* 0x000fea000383ffff */
.L_x_152:
[----:B0-----:R0:W1:Y:S02]  /*82c0*/  SYNCS.PHASECHK.TRANS64.TRYWAIT P0, [R6+URZ], R3 ;  /* 0x00000003060075a7 */ /* 0x001064000800017f */
[----:B-1----:R-:W-:Y:S05]  /*82d0*/  @!P0 NANOSLEEP.SYNCS 0x989680 ;  /* 0x009896800000895d */ /* 0x002fea0003900000 */
[----:B------:R-:W1:Y:S02]  /*82e0*/  @!P0 SYNCS.PHASECHK.TRANS64 P0, [R6+URZ], R3 ;  /* 0x00000003060085a7 */ /* 0x000e64000800007f */
[----:B-1----:R-:W-:Y:S05]  /*82f0*/  @!P0 BRA `(.L_x_152) ;  /* 0xfffffffc00f08947 */ /* 0x002fea000383ffff */
[----:B------:R-:W-:Y:S05]  /*8300*/  BRA `(.L_x_193) ;  /* 0xffffffec00e47947 */ /* 0x000fea000383ffff */
.L_x_153:
[----:B0-----:R0:W1:Y:S02]  /*8310*/  SYNCS.PHASECHK.TRANS64.TRYWAIT P0, [R7+URZ], R4 ;  /* 0x00000004070075a7 */ /* 0x001064000800017f */
[----:B-1----:R-:W-:Y:S05]  /*8320*/  @!P0 NANOSLEEP.SYNCS 0x989680 ;  /* 0x009896800000895d */ /* 0x002fea0003900000 */
[----:B------:R-:W1:Y:S02]  /*8330*/  @!P0 SYNCS.PHASECHK.TRANS64 P0, [R7+URZ], R4 ;  /* 0x00000004070085a7 */ /* 0x000e64000800007f */
[----:B-1----:R-:W-:Y:S05]  /*8340*/  @!P0 BRA `(.L_x_153) ;  /* 0xfffffffc00f08947 */ /* 0x002fea000383ffff */
[----:B------:R-:W-:Y:S05]  /*8350*/  BRA `(.L_x_194) ;  /* 0xffffffec00f47947 */ /* 0x000fea000383ffff */
.L_x_154:
[----:B0-----:R0:W1:Y:S02]  /*8360*/  SYNCS.PHASECHK.TRANS64.TRYWAIT P0, [R6+URZ], R3 ;  /* 0x00000003060075a7 */ /* 0x001064000800017f */
[----:B-1----:R-:W-:Y:S05]  /*8370*/  @!P0 NANOSLEEP.SYNCS 0x989680 ;  /* 0x009896800000895d */ /* 0x002fea0003900000 */
[----:B------:R-:W1:Y:S02]  /*8380*/  @!P0 SYNCS.PHASECHK.TRANS64 P0, [R6+URZ], R3 ;  /* 0x00000003060085a7 */ /* 0x000e64000800007f */
[----:B-1----:R-:W-:Y:S05]  /*8390*/  @!P0 BRA `(.L_x_154) ;  /* 0xfffffffc00f08947 */ /* 0x002fea000383ffff */
[----:B------:R-:W-:Y:S05]  /*83a0*/  BRA `(.L_x_195) ;  /* 0xfffffff000047947 */ /* 0x000fea000383ffff */
.L_x_155:
[----:B0-----:R0:W1:Y:S02]  /*83b0*/  SYNCS.PHASECHK.TRANS64.TRYWAIT P0, [R7+URZ], R4 ;  /* 0x00000004070075a7 */ /* 0x001064000800017f */
[----:B-1----:R-:W-:Y:S05]  /*83c0*/  @!P0 NANOSLEEP.SYNCS 0x989680 ;  /* 0x009896800000895d */ /* 0x002fea0003900000 */
[----:B------:R-:W1:Y:S02]  /*83d0*/  @!P0 SYNCS.PHASECHK.TRANS64 P0, [R7+URZ], R4 ;  /* 0x00000004070085a7 */ /* 0x000e64000800007f */
[----:B-1----:R-:W-:Y:S05]  /*83e0*/  @!P0 BRA `(.L_x_155) ;  /* 0xfffffffc00f08947 */ /* 0x002fea000383ffff */
[----:B------:R-:W-:Y:S05]  /*83f0*/  BRA `(.L_x_196) ;  /* 0xfffffff000147947 */ /* 0x000fea000383ffff */
.L_x_156:
[----:B0-----:R0:W1:Y:S02]  /*8400*/  SYNCS.PHASECHK.TRANS64.TRYWAIT P0, [R6+URZ], R3 ;  /* 0x00000003060075a7 */ /* 0x001064000800017f */
[----:B-1----:R-:W-:Y:S05]  /*8410*/  @!P0 NANOSLEEP.SYNCS 0x989680 ;  /* 0x009896800000895d */ /* 0x002fea0003900000 */
[----:B------:R-:W1:Y:S02]  /*8420*/  @!P0 SYNCS.PHASECHK.TRANS64 P0, [R6+URZ], R3 ;  /* 0x00000003060085a7 */ /* 0x000e64000800007f */
[----:B-1----:R-:W-:Y:S05]  /*8430*/  @!P0 BRA `(.L_x_156) ;  /* 0xfffffffc00f08947 */ /* 0x002fea000383ffff */
[----:B------:R-:W-:Y:S05]  /*8440*/  BRA `(.L_x_197) ;  /* 0xfffffff000247947 */ /* 0x000fea000383ffff */
.L_x_157:
[----:B0-----:R0:W1:Y:S02]  /*8450*/  SYNCS.PHASECHK.TRANS64.TRYWAIT P0, [R7+URZ], R4 ;  /* 0x00000004070075a7 */ /* 0x001064000800017f */
[----:B-1----:R-:W-:Y:S05]  /*8460*/  @!P0 NANOSLEEP.SYNCS 0x989680 ;  /* 0x009896800000895d */ /* 0x002fea0003900000 */
[----:B------:R-:W1:Y:S02]  /*8470*/  @!P0 SYNCS.PHASECHK.TRANS64 P0, [R7+URZ], R4 ;  /* 0x00000004070085a7 */ /* 0x000e64000800007f */
[----:B-1----:R-:W-:Y:S05]  /*8480*/  @!P0 BRA `(.L_x_157) ;  /* 0xfffffffc00f08947 */ /* 0x002fea000383ffff */
[----:B------:R-:W-:Y:S05]  /*8490*/  BRA `(.L_x_198) ;  /* 0xfffffff000347947 */ /* 0x000fea000383ffff */
.L_x_158:
[----:B0-----:R0:W1:Y:S02]  /*84a0*/  SYNCS.PHASECHK.TRANS64.TRYWAIT P0, [R6+URZ], R3 ;  /* 0x00000003060075a7 */ /* 0x001064000800017f */
[----:B-1----:R-:W-:Y:S05]  /*84b0*/  @!P0 NANOSLEEP.SYNCS 0x989680 ;  /* 0x009896800000895d */ /* 0x002fea0003900000 */
[----:B------:R-:W1:Y:S02]  /*84c0*/  @!P0 SYNCS.PHASECHK.TRANS64 P0, [R6+URZ], R3 ;  /* 0x00000003060085a7 */ /* 0x000e64000800007f */
[----:B-1----:R-:W-:Y:S05]  /*84d0*/  @!P0 BRA `(.L_x_158) ;  /* 0xfffffffc00f08947 */ /* 0x002fea000383ffff */
[----:B------:R-:W-:Y:S05]  /*84e0*/  BRA `(.L_x_199) ;  /* 0xfffffff000447947 */ /* 0x000fea000383ffff */
.L_x_159:
[----:B0-----:R0:W1:Y:S02]  /*84f0*/  SYNCS.PHASECHK.TRANS64.TRYWAIT P0, [R7+URZ], R4 ;  /* 0x00000004070075a7 */ /* 0x001064000800017f */
[----:B-1----:R-:W-:Y:S05]  /*8500*/  @!P0 NANOSLEEP.SYNCS 0x989680 ;  /* 0x009896800000895d */ /* 0x002fea0003900000 */
[----:B------:R-:W1:Y:S02]  /*8510*/  @!P0 SYNCS.PHASECHK.TRANS64 P0, [R7+URZ], R4 ;  /* 0x00000004070085a7 */ /* 0x000e64000800007f */
[----:B-1----:R-:W-:Y:S05]  /*8520*/  @!P0 BRA `(.L_x_159) ;  /* 0xfffffffc00f08947 */ /* 0x002fea000383ffff */
[----:B------:R-:W-:Y:S05]  /*8530*/  BRA `(.L_x_200) ;  /* 0xfffffff000547947 */ /* 0x000fea000383ffff */
.L_x_160:
[----:B0-----:R0:W1:Y:S02]  /*8540*/  SYNCS.PHASECHK.TRANS64.TRYWAIT P0, [R6+URZ], R3 ;  /* 0x00000003060075a7 */ /* 0x001064000800017f */
[----:B-1----:R-:W-:Y:S05]  /*8550*/  @!P0 NANOSLEEP.SYNCS 0x989680 ;  /* 0x009896800000895d */ /* 0x002fea0003900000 */
[----:B------:R-:W1:Y:S02]  /*8560*/  @!P0 SYNCS.PHASECHK.TRANS64 P0, [R6+URZ], R3 ;  /* 0x00000003060085a7 */ /* 0x000e64000800007f */
[----:B-1----:R-:W-:Y:S05]  /*8570*/  @!P0 BRA `(.L_x_160) ;  /* 0xfffffffc00f08947 */ /* 0x002fea000383ffff */
[----:B------:R-:W-:Y:S05]  /*8580*/  BRA `(.L_x_201) ;  /* 0xfffffff000647947 */ /* 0x000fea000383ffff */
.L_x_161:
[----:B0-----:R0:W1:Y:S02]  /*8590*/  SYNCS.PHASECHK.TRANS64.TRYWAIT P0, [R7+URZ], R4 ;  /* 0x00000004070075a7 */ /* 0x001064000800017f */
[----:B-1----:R-:W-:Y:S05]  /*85a0*/  @!P0 NANOSLEEP.SYNCS 0x989680 ;  /* 0x009896800000895d */ /* 0x002fea0003900000 */
[----:B------:R-:W1:Y:S02]  /*85b0*/  @!P0 SYNCS.PHASECHK.TRANS64 P0, [R7+URZ], R4 ;  /* 0x00000004070085a7 */ /* 0x000e64000800007f */
[----:B-1----:R-:W-:Y:S05]  /*85c0*/  @!P0 BRA `(.L_x_161) ;  /* 0xfffffffc00f08947 */ /* 0x002fea000383ffff */
[----:B------:R-:W-:Y:S05]  /*85d0*/  BRA `(.L_x_202) ;  /* 0xfffffff000747947 */ /* 0x000fea000383ffff */
.L_x_162:
[----:B0-----:R0:W1:Y:S02]  /*85e0*/  SYNCS.PHASECHK.TRANS64.TRYWAIT P0, [R6+URZ], R3 ;  /* 0x00000003060075a7 */ /* 0x001064000800017f */
[----:B-1----:R-:W-:Y:S05]  /*85f0*/  @!P0 NANOSLEEP.SYNCS 0x989680 ;  /* 0x009896800000895d */ /* 0x002fea0003900000 */
[----:B------:R-:W1:Y:S02]  /*8600*/  @!P0 SYNCS.PHASECHK.TRANS64 P0, [R6+URZ], R3 ;  /* 0x00000003060085a7 */ /* 0x000e64000800007f */
[----:B-1----:R-:W-:Y:S05]  /*8610*/  @!P0 BRA `(.L_x_162) ;  /* 0xfffffffc00f08947 */ /* 0x002fea000383ffff */
[----:B------:R-:W-:Y:S05]  /*8620*/  BRA `(.L_x_203) ;  /* 0xfffffff000847947 */ /* 0x000fea000383ffff */
.L_x_163:
[----:B0-----:R0:W1:Y:S02]  /*8630*/  SYNCS.PHASECHK.TRANS64.TRYWAIT P0, [R7+URZ], R4 ;  /* 0x00000004070075a7 */ /* 0x001064000800017f */
[----:B-1----:R-:W-:Y:S05]  /*8640*/  @!P0 NANOSLEEP.SYNCS 0x989680 ;  /* 0x009896800000895d */ /* 0x002fea0003900000 */
[----:B------:R-:W1:Y:S02]  /*8650*/  @!P0 SYNCS.PHASECHK.TRANS64 P0, [R7+URZ], R4 ;  /* 0x00000004070085a7 */ /* 0x000e64000800007f */
[----:B-1----:R-:W-:Y:S05]  /*8660*/  @!P0 BRA `(.L_x_163) ;  /* 0xfffffffc00f08947 */ /* 0x002fea000383ffff */
[----:B------:R-:W-:Y:S05]  /*8670*/  BRA `(.L_x_204) ;  /* 0xfffffff000947947 */ /* 0x000fea000383ffff */
.L_x_164:
[----:B0-----:R0:W1:Y:S02]  /*8680*/  SYNCS.PHASECHK.TRANS64.TRYWAIT P0, [R6+URZ], R3 ;  /* 0x00000003060075a7 */ /* 0x001064000800017f */
[----:B-1----:R-:W-:Y:S05]  /*8690*/  @!P0 NANOSLEEP.SYNCS 0x989680 ;  /* 0x009896800000895d */ /* 0x002fea0003900000 */
[----:B------:R-:W1:Y:S02]  /*86a0*/  @!P0 SYNCS.PHASECHK.TRANS64 P0, [R6+URZ], R3 ;  /* 0x00000003060085a7 */ /* 0x000e64000800007f */
[----:B-1----:R-:W-:Y:S05]  /*86b0*/  @!P0 BRA `(.L_x_164) ;  /* 0xfffffffc00f08947 */ /* 0x002fea000383ffff */
[----:B------:R-:W-:Y:S05]  /*86c0*/  BRA `(.L_x_205) ;  /* 0xfffffff000a47947 */ /* 0x000fea000383ffff */
.L_x_165:
[----:B0-----:R0:W1:Y:S02]  /*86d0*/  SYNCS.PHASECHK.TRANS64.TRYWAIT P0, [R7+URZ], R4 ;  /* 0x00000004070075a7 */ /* 0x001064000800017f */
[----:B-1----:R-:W-:Y:S05]  /*86e0*/  @!P0 NANOSLEEP.SYNCS 0x989680 ;  /* 0x009896800000895d */ /* 0x002fea0003900000 */
[----:B------:R-:W1:Y:S02]  /*86f0*/  @!P0 SYNCS.PHASECHK.TRANS64 P0, [R7+URZ], R4 ;  /* 0x00000004070085a7 */ /* 0x000e64000800007f */
[----:B-1----:R-:W-:Y:S05]  /*8700*/  @!P0 BRA `(.L_x_165) ;  /* 0xfffffffc00f08947 */ /* 0x002fea000383ffff */
[----:B------:R-:W-:Y:S05]  /*8710*/  BRA `(.L_x_206) ;  /* 0xfffffff000b47947 */ /* 0x000fea000383ffff */
.L_x_166:
[----:B0-----:R0:W1:Y:S02]  /*8720*/  SYNCS.PHASECHK.TRANS64.TRYWAIT P0, [R6+URZ], R3 ;  /* 0x00000003060075a7 */ /* 0x001064000800017f */
[----:B-1----:R-:W-:Y:S05]  /*8730*/  @!P0 NANOSLEEP.SYNCS 0x989680 ;  /* 0x009896800000895d */ /* 0x002fea0003900000 */
[----:B------:R-:W1:Y:S02]  /*8740*/  @!P0 SYNCS.PHASECHK.TRANS64 P0, [R6+URZ], R3 ;  /* 0x00000003060085a7 */ /* 0x000e64000800007f */
[----:B-1----:R-:W-:Y:S05]  /*8750*/  @!P0 BRA `(.L_x_166) ;  /* 0xfffffffc00f08947 */ /* 0x002fea000383ffff */
[----:B------:R-:W-:Y:S05]  /*8760*/  BRA `(.L_x_207) ;  /* 0xfffffff000c47947 */ /* 0x000fea000383ffff */
.L_x_167:
[----:B-1----:R1:W2:Y:S02]  /*8770*/  SYNCS.PHASECHK.TRANS64.TRYWAIT P0, [R7+URZ], R4 ;  /* 0x00000004070075a7 */ /* 0x0022a4000800017f */
[----:B--2---:R-:W-:Y:S05]  /*8780*/  @!P0 NANOSLEEP.SYNCS 0x989680 ;  /* 0x009896800000895d */ /* 0x004fea0003900000 */
[----:B------:R-:W2:Y:S02]  /*8790*/  @!P0 SYNCS.PHASECHK.TRANS64 P0, [R7+URZ], R4 ;  /* 0x00000004070085a7 */ /* 0x000ea4000800007f */
[----:B--2---:R-:W-:Y:S05]  /*87a0*/  @!P0 BRA `(.L_x_167) ;  /* 0xfffffffc00f08947 */ /* 0x004fea000383ffff */
[----:B------:R-:W-:Y:S05]  /*87b0*/  BRA `(.L_x_208) ;  /* 0xfffffff000cc7947 */ /* 0x000fea000383ffff */
.L_x_209:
[----:B------:R-:W-:-:S00]  /*87c0*/  BRA `(.L_x_209) ;  /* 0xfffffffc00fc7947 */ /* 0x000fc0000383ffff */
[----:B------:R-:W-:-:S00]  /*87d0*/  NOP ;  /* 0x0000000000007918 */ /* 0x000fc00000000000 */
        /* <DEDUP_REMOVED lines=10> */
.L_x_210:


//--------------------- .nv.global.init           --------------------------
	.section	.nv.global.init,"aw",@progbits
.nv.global.init:
	.type		$str$22,@object
	.size		$str$22,($str$23 - $str$22)
$str$22:
        /*0000*/ 	.byte	0x6b, 0x5f, 0x74, 0x69, 0x6c, 0x65, 0x5f, 0x63, 0x6f, 0x75, 0x6e, 0x74, 0x20, 0x3e, 0x3d, 0x20
        /*0010*/ 	.byte	0x31, 0x00
	.type		$str$23,@object
	.size		$str$23,(__unnamed_1 - $str$23)
$str$23:
        /*0012*/ 	.byte	0x2f, 0x74, 0x6d, 0x70, 0x2f, 0x63, 0x75, 0x74, 0x6c, 0x61, 0x73, 0x73, 0x5f, 0x73, 0x77, 0x65
        /*0022*/ 	.byte	0x65, 0x70, 0x5f, 0x73, 0x72, 0x63, 0x2f, 0x69, 0x6e, 0x63, 0x6c, 0x75, 0x64, 0x65, 0x2f, 0x63
        /*0032*/ 	.byte	0x75, 0x74, 0x6c, 0x61, 0x73, 0x73, 0x2f, 0x67, 0x65, 0x6d, 0x6d, 0x2f, 0x63, 0x6f, 0x6c, 0x6c
        /*0042*/ 	.byte	0x65, 0x63, 0x74, 0x69, 0x76, 0x65, 0x2f, 0x73, 0x6d, 0x39, 0x30, 0x5f, 0x6d, 0x6d, 0x61, 0x5f
        /*0052*/ 	.byte	0x74, 0x6d, 0x61, 0x5f, 0x67, 0x6d, 0x6d, 0x61, 0x5f, 0x73, 0x73, 0x5f, 0x77, 0x61, 0x72, 0x70
        /*0062*/ 	.byte	0x73, 0x70, 0x65, 0x63, 0x69, 0x61, 0x6c, 0x69, 0x7a, 0x65, 0x64, 0x2e, 0x68, 0x70, 0x70, 0x00
	.type		__unnamed_1,@object
	.size		__unnamed_1,(.L_0 - __unnamed_1)
__unnamed_1:
        /*0072*/ 	.byte	0x76, 0x6f, 0x69, 0x64, 0x20, 0x63, 0x75, 0x74, 0x6c, 0x61, 0x73, 0x73, 0x3a, 0x3a, 0x67, 0x65
        /* <DEDUP_REMOVED lines=180> */
        /*0bc2*/ 	.byte	0x79, 0x5d, 0x00
.L_0:


//--------------------- .nv.shared._ZN7cutlass13device_kernelINS_4gemm6kernel13GemmUniversalIN4cute5tupleIJiiiiEEENS1_10collective13CollectiveMmaINS1_34MainloopSm90TmaGmmaWarpSpecializedILi34ENS5_IJNS4_1CILi2EEENSA_ILi1EEESC_EEENS1_35KernelTmaWarpSpecializedCooperativeEEENS5_IJNSA_ILi128EEENSA_ILi80EEENSA_ILi16EEEEEENS_6half_tENS5_IJlSC_lEEESK_SL_NS4_8TiledMMAINS4_8MMA_AtomIJNS4_4SM904GMMA25MMA_64x16x16_F32F16F16_SSILNSP_5MajorE0ELSR_0ELNSP_7ScaleInE1ELSS_1EEEEEENS4_6LayoutISD_NS5_IJSC_NSA_ILi0EEESW_EEEEENS5_IJNS4_10UnderscoreESZ_SZ_EEEEENS4_13SM90_TMA_LOADENS4_14ComposedLayoutINS4_7SwizzleILi1ELi4ELi3EEENS4_18smem_ptr_flag_bitsILi16EEENSV_INS5_IJNSA_ILi8EEESI_EEENS5_IJSI_SC_EEEEEEEvNS4_8identityENS4_23SM90_TMA_LOAD_MULTICASTES1C_vS1D_EENS_8epilogue10collective6detail29Sm90TmaWarpSpecializedAdapterINS1H_15DefaultEpilogueISK_SL_SL_NS1G_6thread17LinearCombinationISK_Li1EffLNS1L_9ScaleType4KindE0ELNS_15FloatRoundStyleE2ESK_EENS1_15EpilogueDefaultEEEEEvvEEEEvNT_6ParamsE --------------------------
	.section	.nv.shared._ZN7cutlass13device_kernelINS_4gemm6kernel13GemmUniversalIN4cute5tupleIJiiiiEEENS1_10collective13CollectiveMmaINS1_34MainloopSm90TmaGmmaWarpSpecializedILi34ENS5_IJNS4_1CILi2EEENSA_ILi1EEESC_EEENS1_35KernelTmaWarpSpecializedCooperativeEEENS5_IJNSA_ILi128EEENSA_ILi80EEENSA_ILi16EEEEEENS_6half_tENS5_IJlSC_lEEESK_SL_NS4_8TiledMMAINS4_8MMA_AtomIJNS4_4SM904GMMA25MMA_64x16x16_F32F16F16_SSILNSP_5MajorE0ELSR_0ELNSP_7ScaleInE1ELSS_1EEEEEENS4_6LayoutISD_NS5_IJSC_NSA_ILi0EEESW_EEEEENS5_IJNS4_10UnderscoreESZ_SZ_EEEEENS4_13SM90_TMA_LOADENS4_14ComposedLayoutINS4_7SwizzleILi1ELi4ELi3EEENS4_18smem_ptr_flag_bitsILi16EEENSV_INS5_IJNSA_ILi8EEESI_EEENS5_IJSI_SC_EEEEEEEvNS4_8identityENS4_23SM90_TMA_LOAD_MULTICASTES1C_vS1D_EENS_8epilogue10collective6detail29Sm90TmaWarpSpecializedAdapterINS1H_15DefaultEpilogueISK_SL_SL_NS1G_6thread17LinearCombinationISK_Li1EffLNS1L_9ScaleType4KindE0ELNS_15FloatRoundStyleE2ESK_EENS1_15EpilogueDefaultEEEEEvvEEEEvNT_6ParamsE,"aw",@nobits
	.sectionflags	@""
	.align	16
	.zero		1024


//--------------------- .nv.shared.reserved.0     --------------------------
	.section	.nv.shared.reserved.0,"aw",@nobits
	.weak		__nv_reservedSMEM_offset_0_alias
	.size		__nv_reservedSMEM_offset_0_alias, 0, 0
	.other		__nv_reservedSMEM_offset_0_alias,@"STO_CUDA_RESERVED_SHARED STV_DEFAULT"
__nv_reservedSMEM_offset_0_alias:
	.zero		0


//--------------------- .nv.global                --------------------------
	.section	.nv.global,"aw",@nobits
.nv.global:
	.type		_ZN39_INTERNAL_b1a3a7fc_4_k_cu_890c56af_91524cute1_E,@object
	.size		_ZN39_INTERNAL_b1a3a7fc_4_k_cu_890c56af_91524cute1_E,(_ZN39_INTERNAL_b1a3a7fc_4_k_cu_890c56af_91524cuda3std3__45__cpo6cbeginE - _ZN39_INTERNAL_b1a3a7fc_4_k_cu_890c56af_91524cute1_E)
_ZN39_INTERNAL_b1a3a7fc_4_k_cu_890c56af_91524cute1_E:
	.zero		1
	.type		_ZN39_INTERNAL_b1a3a7fc_4_k_cu_890c56af_91524cuda3std3__45__cpo6cbeginE,@object
	.size		_ZN39_INTERNAL_b1a3a7fc_4_k_cu_890c56af_91524cuda3std3__45__cpo6cbeginE,(_ZN39_INTERNAL_b1a3a7fc_4_k_cu_890c56af_91524cuda3std3__48in_placeE - _ZN39_INTERNAL_b1a3a7fc_4_k_cu_890c56af_91524cuda3std3__45__cpo6cbeginE)
_ZN39_INTERNAL_b1a3a7fc_4_k_cu_890c56af_91524cuda3std3__45__cpo6cbeginE:
	.zero		1
	.type		_ZN39_INTERNAL_b1a3a7fc_4_k_cu_890c56af_91524cuda3std3__48in_placeE,@object
	.size		_ZN39_INTERNAL_b1a3a7fc_4_k_cu_890c56af_91524cuda3std3__48in_placeE,(_ZN39_INTERNAL_b1a3a7fc_4_k_cu_890c56af_91524cuda3std6ranges3__45__cpo9iter_moveE - _ZN39_INTERNAL_b1a3a7fc_4_k_cu_890c56af_91524cuda3std3__48in_placeE)
_ZN39_INTERNAL_b1a3a7fc_4_k_cu_890c56af_91524cuda3std3__48in_placeE:
	.zero		1
	.type		_ZN39_INTERNAL_b1a3a7fc_4_k_cu_890c56af_91524cuda3std6ranges3__45__cpo9iter_moveE,@object
	.size		_ZN39_INTERNAL_b1a3a7fc_4_k_cu_890c56af_91524cuda3std6ranges3__45__cpo9iter_moveE,(_ZN39_INTERNAL_b1a3a7fc_4_k_cu_890c56af_91524cuda3std3__45__cpo5beginE - _ZN39_INTERNAL_b1a3a7fc_4_k_cu_890c56af_91524cuda3std6ranges3__45__cpo9iter_moveE)
_ZN39_INTERNAL_b1a3a7fc_4_k_cu_890c56af_91524cuda3std6ranges3__45__cpo9iter_moveE:
	.zero		1
	.type		_ZN39_INTERNAL_b1a3a7fc_4_k_cu_890c56af_91524cuda3std3__45__cpo5beginE,@object
	.size		_ZN39_INTERNAL_b1a3a7fc_4_k_cu_890c56af_91524cuda3std3__45__cpo5beginE,(_ZN39_INTERNAL_b1a3a7fc_4_k_cu_890c56af_91524cuda3std3__441_GLOBAL__N__b1a3a7fc_4_k_cu_890c56af_91526ignoreE - _ZN39_INTERNAL_b1a3a7fc_4_k_cu_890c56af_91524cuda3std3__45__cpo5beginE)
_ZN39_INTERNAL_b1a3a7fc_4_k_cu_890c56af_91524cuda3std3__45__cpo5beginE:
	.zero		1
	.type		_ZN39_INTERNAL_b1a3a7fc_4_k_cu_890c56af_91524cuda3std3__441_GLOBAL__N__b1a3a7fc_4_k_cu_890c56af_91526ignoreE,@object
	.size		_ZN39_INTERNAL_b1a3a7fc_4_k_cu_890c56af_91524cuda3std3__441_GLOBAL__N__b1a3a7fc_4_k_cu_890c56af_91526ignoreE,(_ZN39_INTERNAL_b1a3a7fc_4_k_cu_890c56af_91524cute7productE - _ZN39_INTERNAL_b1a3a7fc_4_k_cu_890c56af_91524cuda3std3__441_GLOBAL__N__b1a3a7fc_4_k_cu_890c56af_91526ignoreE)
_ZN39_INTERNAL_b1a3a7fc_4_k_cu_890c56af_91524cuda3std3__441_GLOBAL__N__b1a3a7fc_4_k_cu_890c56af_91526ignoreE:
	.zero		1
	.type		_ZN39_INTERNAL_b1a3a7fc_4_k_cu_890c56af_91524cute7productE,@object
	.size		_ZN39_INTERNAL_b1a3a7fc_4_k_cu_890c56af_91524cute7productE,(_ZN39_INTERNAL_b1a3a7fc_4_k_cu_890c56af_91524cuda3std3__45__cpo3endE - _ZN39_INTERNAL_b1a3a7fc_4_k_cu_890c56af_91524cute7productE)
_ZN39_INTERNAL_b1a3a7fc_4_k_cu_890c56af_91524cute7productE:
	.zero		1
	.type		_ZN39_INTERNAL_b1a3a7fc_4_k_cu_890c56af_91524cuda3std3__45__cpo3endE,@object
	.size		_ZN39_INTERNAL_b1a3a7fc_4_k_cu_890c56af_91524cuda3std3__45__cpo3endE,(_ZN39_INTERNAL_b1a3a7fc_4_k_cu_890c56af_91524cuda3std3__419piecewise_constructE - _ZN39_INTERNAL_b1a3a7fc_4_k_cu_890c56af_91524cuda3std3__45__cpo3endE)
_ZN39_INTERNAL_b1a3a7fc_4_k_cu_890c56af_91524cuda3std3__45__cpo3endE:
	.zero		1
	.type		_ZN39_INTERNAL_b1a3a7fc_4_k_cu_890c56af_91524cuda3std3__419piecewise_constructE,@object
	.size		_ZN39_INTERNAL_b1a3a7fc_4_k_cu_890c56af_91524cuda3std3__419piecewise_constructE,(_ZN39_INTERNAL_b1a3a7fc_4_k_cu_890c56af_91524cuda3std3__45__cpo4cendE - _ZN39_INTERNAL_b1a3a7fc_4_k_cu_890c56af_91524cuda3std3__419piecewise_constructE)
_ZN39_INTERNAL_b1a3a7fc_4_k_cu_890c56af_91524cuda3std3__419piecewise_constructE:
	.zero		1
	.type		_ZN39_INTERNAL_b1a3a7fc_4_k_cu_890c56af_91524cuda3std3__45__cpo4cendE,@object
	.size		_ZN39_INTERNAL_b1a3a7fc_4_k_cu_890c56af_91524cuda3std3__45__cpo4cendE,(_ZN39_INTERNAL_b1a3a7fc_4_k_cu_890c56af_91524cuda3std6ranges3__45__cpo4swapE - _ZN39_INTERNAL_b1a3a7fc_4_k_cu_890c56af_91524cuda3std3__45__cpo4cendE)
_ZN39_INTERNAL_b1a3a7fc_4_k_cu_890c56af_91524cuda3std3__45__cpo4cendE:
	.zero		1
	.type		_ZN39_INTERNAL_b1a3a7fc_4_k_cu_890c56af_91524cuda3std6ranges3__45__cpo4swapE,@object
	.size		_ZN39_INTERNAL_b1a3a7fc_4_k_cu_890c56af_91524cuda3std6ranges3__45__cpo4swapE,(.L_8 - _ZN39_INTERNAL_b1a3a7fc_4_k_cu_890c56af_91524cuda3std6ranges3__45__cpo4swapE)
_ZN39_INTERNAL_b1a3a7fc_4_k_cu_890c56af_91524cuda3std6ranges3__45__cpo4swapE:
	.zero		1
.L_8:


//--------------------- .nv.constant0._ZN7cutlass13device_kernelINS_4gemm6kernel13GemmUniversalIN4cute5tupleIJiiiiEEENS1_10collective13CollectiveMmaINS1_34MainloopSm90TmaGmmaWarpSpecializedILi34ENS5_IJNS4_1CILi2EEENSA_ILi1EEESC_EEENS1_35KernelTmaWarpSpecializedCooperativeEEENS5_IJNSA_ILi128EEENSA_ILi80EEENSA_ILi16EEEEEENS_6half_tENS5_IJlSC_lEEESK_SL_NS4_8TiledMMAINS4_8MMA_AtomIJNS4_4SM904GMMA25MMA_64x16x16_F32F16F16_SSILNSP_5MajorE0ELSR_0ELNSP_7ScaleInE1ELSS_1EEEEEENS4_6LayoutISD_NS5_IJSC_NSA_ILi0EEESW_EEEEENS5_IJNS4_10UnderscoreESZ_SZ_EEEEENS4_13SM90_TMA_LOADENS4_14ComposedLayoutINS4_7SwizzleILi1ELi4ELi3EEENS4_18smem_ptr_flag_bitsILi16EEENSV_INS5_IJNSA_ILi8EEESI_EEENS5_IJSI_SC_EEEEEEEvNS4_8identityENS4_23SM90_TMA_LOAD_MULTICASTES1C_vS1D_EENS_8epilogue10collective6detail29Sm90TmaWarpSpecializedAdapterINS1H_15DefaultEpilogueISK_SL_SL_NS1G_6thread17LinearCombinationISK_Li1EffLNS1L_9ScaleType4KindE0ELNS_15FloatRoundStyleE2ESK_EENS1_15EpilogueDefaultEEEEEvvEEEEvNT_6ParamsE --------------------------
	.section	.nv.constant0._ZN7cutlass13device_kernelINS_4gemm6kernel13GemmUniversalIN4cute5tupleIJiiiiEEENS1_10collective13CollectiveMmaINS1_34MainloopSm90TmaGmmaWarpSpecializedILi34ENS5_IJNS4_1CILi2EEENSA_ILi1EEESC_EEENS1_35KernelTmaWarpSpecializedCooperativeEEENS5_IJNSA_ILi128EEENSA_ILi80EEENSA_ILi16EEEEEENS_6half_tENS5_IJlSC_lEEESK_SL_NS4_8TiledMMAINS4_8MMA_AtomIJNS4_4SM904GMMA25MMA_64x16x16_F32F16F16_SSILNSP_5MajorE0ELSR_0ELNSP_7ScaleInE1ELSS_1EEEEEENS4_6LayoutISD_NS5_IJSC_NSA_ILi0EEESW_EEEEENS5_IJNS4_10UnderscoreESZ_SZ_EEEEENS4_13SM90_TMA_LOADENS4_14ComposedLayoutINS4_7SwizzleILi1ELi4ELi3EEENS4_18smem_ptr_flag_bitsILi16EEENSV_INS5_IJNSA_ILi8EEESI_EEENS5_IJSI_SC_EEEEEEEvNS4_8identityENS4_23SM90_TMA_LOAD_MULTICASTES1C_vS1D_EENS_8epilogue10collective6detail29Sm90TmaWarpSpecializedAdapterINS1H_15DefaultEpilogueISK_SL_SL_NS1G_6thread17LinearCombinationISK_Li1EffLNS1L_9ScaleType4KindE0ELNS_15FloatRoundStyleE2ESK_EENS1_15EpilogueDefaultEEEEEvvEEEEvNT_6ParamsE,"a",@progbits
	.sectionflags	@""
	.align	4
.nv.constant0._ZN7cutlass13device_kernelINS_4gemm6kernel13GemmUniversalIN4cute5tupleIJiiiiEEENS1_10collective13CollectiveMmaINS1_34MainloopSm90TmaGmmaWarpSpecializedILi34ENS5_IJNS4_1CILi2EEENSA_ILi1EEESC_EEENS1_35KernelTmaWarpSpecializedCooperativeEEENS5_IJNSA_ILi128EEENSA_ILi80EEENSA_ILi16EEEEEENS_6half_tENS5_IJlSC_lEEESK_SL_NS4_8TiledMMAINS4_8MMA_AtomIJNS4_4SM904GMMA25MMA_64x16x16_F32F16F16_SSILNSP_5MajorE0ELSR_0ELNSP_7ScaleInE1ELSS_1EEEEEENS4_6LayoutISD_NS5_IJSC_NSA_ILi0EEESW_EEEEENS5_IJNS4_10UnderscoreESZ_SZ_EEEEENS4_13SM90_TMA_LOADENS4_14ComposedLayoutINS4_7SwizzleILi1ELi4ELi3EEENS4_18smem_ptr_flag_bitsILi16EEENSV_INS5_IJNSA_ILi8EEESI_EEENS5_IJSI_SC_EEEEEEEvNS4_8identityENS4_23SM90_TMA_LOAD_MULTICASTES1C_vS1D_EENS_8epilogue10collective6detail29Sm90TmaWarpSpecializedAdapterINS1H_15DefaultEpilogueISK_SL_SL_NS1G_6thread17LinearCombinationISK_Li1EffLNS1L_9ScaleType4KindE0ELNS_15FloatRoundStyleE2ESK_EENS1_15EpilogueDefaultEEEEEvvEEEEvNT_6ParamsE:
	.zero		1664


//--------------------- SYMBOLS --------------------------

	.type		.nv.reservedSmem.offset0,@object
	.size		.nv.reservedSmem.offset0,0x4
	.type		__assertfail,@function
